// auto-generated by cutlass_sweep.gemm — config: {"arch": "sm_100", "cluster_m": 1, "cluster_n": 1, "dtype": "fp32", "dtype_b": "fp32", "layout": "tn", "stages": 0, "tile_k": 32, "tile_m": 128, "tile_n": 64}
#include "cutlass/cutlass.h"
#include "cutlass/gemm/collective/collective_builder.hpp"
#include "cutlass/gemm/device/gemm_universal_adapter.h"
#include "cutlass/gemm/kernel/gemm_universal.hpp"
#include "cutlass/epilogue/collective/collective_builder.hpp"

using ElemA = float;
using ElemB = float;
using ElemCD = float;
using Acc  = float;
using TileShape    = cute::Shape<cute::_128, cute::_64, cute::_32>;
using ClusterShape = cute::Shape<cute::_1, cute::_1, cute::_1>;

using CollectiveEpilogue = typename cutlass::epilogue::collective::CollectiveBuilder<
    cutlass::arch::Sm100, cutlass::arch::OpClassTensorOp,
    TileShape, ClusterShape,
    cutlass::epilogue::collective::EpilogueTileAuto,
    Acc, Acc,
    ElemCD, cutlass::layout::RowMajor, 128 / cutlass::sizeof_bits<ElemCD>::value,
    ElemCD, cutlass::layout::RowMajor, 128 / cutlass::sizeof_bits<ElemCD>::value,
    cutlass::epilogue::collective::EpilogueScheduleAuto
  >::CollectiveOp;

using CollectiveMainloop = typename cutlass::gemm::collective::CollectiveBuilder<
    cutlass::arch::Sm100, cutlass::arch::OpClassTensorOp,
    ElemA, cutlass::layout::ColumnMajor, 128 / cutlass::sizeof_bits<ElemA>::value,
    ElemB, cutlass::layout::RowMajor, 128 / cutlass::sizeof_bits<ElemB>::value,
    Acc,
    TileShape, ClusterShape,
    cutlass::gemm::collective::StageCountAutoCarveout<static_cast<int>(sizeof(typename CollectiveEpilogue::SharedStorage))>,
    cutlass::gemm::collective::KernelScheduleAuto
  >::CollectiveOp;

using GemmKernel = cutlass::gemm::kernel::GemmUniversal<
    cute::Shape<int,int,int,int>,
    CollectiveMainloop,
    CollectiveEpilogue
>;
using Gemm = cutlass::gemm::device::GemmUniversalAdapter<GemmKernel>;

// Force the device kernel symbol into the cubin without needing a host main.
auto* _anchor = &cutlass::device_kernel<GemmKernel>;


// ===== COMPILED SASS (sm_100a) =====

	.target	sm_100a

	.elftype	@"ET_EXEC"


//--------------------- .note.nv.tkinfo           --------------------------
	.section	.note.nv.tkinfo,"",@"SHT_NOTE"
	.sectionflags	@"SHF_NOTE_NV_TKINFO"
	.tkinfo
        /*0018*/ 	.word	0x00000002
        /*0030*/ 	.string	""
        /*0030*/ 	.string	"ptxas"
        /*0030*/ 	.string	"Cuda compilation tools, release 13.0, V13.0.88"
        /*0030*/ 	.string	"Build cuda_13.0.r13.0/compiler.36424714_0"
        /*0030*/ 	.string	"-arch sm_100a -m 64 "



//--------------------- .note.nv.cuinfo           --------------------------
	.section	.note.nv.cuinfo,"",@"SHT_NOTE"
	.sectionflags	@"SHF_NOTE_NV_CUINFO"
        /*0018*/ 	.short	0x0002
        /*001a*/ 	.short	0x0064
        /*001c*/ 	.short	0x0082
	.zero		2


//--------------------- .nv.info                  --------------------------
	.section	.nv.info,"",@"SHT_CUDA_INFO"
	.align	4


	//----- nvinfo : EIATTR_REGCOUNT
	.align		4
        /*0000*/ 	.byte	0x04, 0x2f
        /*0002*/ 	.short	(.L_19 - .L_18)
	.align		4
.L_18:
        /*0004*/ 	.word	index@(_ZN7cutlass13device_kernelINS_4gemm6kernel13GemmUniversalIN4cute5tupleIJiiiiEEENS1_10collective13CollectiveMmaINS1_35MainloopSm100TmaUmmaWarpSpecializedILi8ELi2ELi4ENS5_IJNS4_1CILi1EEESB_SB_EEEEENS5_IJNSA_ILi128EEENSA_ILi64EEENSA_ILi32EEEEEEfNS5_IJSB_llEEEfSI_NS4_8TiledMMAINS4_8MMA_AtomIJNS4_17SM100_MMA_TF32_SSINS_10tfloat32_tESM_fLi128ELi64ELNS4_4UMMA5MajorE1ELSO_1ELNSN_7ScaleInE0ELSP_0EEEEEENS4_6LayoutISC_NS5_IJNSA_ILi0EEEST_ST_EEEEENS5_IJNS4_10UnderscoreESW_SW_EEEEENS4_13SM90_TMA_LOADENS4_14ComposedLayoutINS4_7SwizzleILi2ELi5ELi2EEENS4_18smem_ptr_flag_bitsILi32EEENSS_INS5_IJSG_NSA_ILi4EEEEEENS5_IJSB_SG_EEEEEEEvNS4_8identityESZ_S19_vS1A_EENS_8epilogue10collective18CollectiveEpilogueINS1C_23Sm100TmaWarpSpecializedILi4ELi2ELi16ELb1ELb0EEEJSH_NS5_IJNSS_ISE_SB_EENSS_INSA_ILi16EEESB_EEEEEfNS5_IJlSB_lEEEfS1L_NS1C_6fusion15FusionCallbacksIS1G_NS1M_17LinearCombinationIffffLNS_15FloatRoundStyleE2EEESH_S1K_JEEENS4_5SM1004TMEM4LOAD26SM100_TMEM_LOAD_32dp32b16xESZ_NS10_INS11_ILi2ELi4ELi3EEES14_NSS_INS5_IJNSA_ILi8EEES1I_EEENS5_IJS1I_SB_EEEEEEENS4_39AutoVectorizingCopyWithAssumedAlignmentILi128EEENS4_14SM90_TMA_STOREES21_S23_S23_EEEvvEEEEvNT_6ParamsE)
        /*0008*/ 	.word	0x0000005a


	//----- nvinfo : EIATTR_FRAME_SIZE
	.align		4
.L_19:
        /*000c*/ 	.byte	0x04, 0x11
        /*000e*/ 	.short	(.L_21 - .L_20)
	.align		4
.L_20:
        /*0010*/ 	.word	index@($__internal_2_$__cuda_sm10x_tcgen05_guardrail_trap_unallocated_columns_being_dealloced)
        /*0014*/ 	.word	0x00000000


	//----- nvinfo : EIATTR_FRAME_SIZE
	.align		4
.L_21:
        /*0018*/ 	.byte	0x04, 0x11
        /*001a*/ 	.short	(.L_23 - .L_22)
	.align		4
.L_22:
        /*001c*/ 	.word	index@($__internal_1_$__cuda_sm10x_tcgen05_guardrail_trap_phase_invalid_during_alloc)
        /*0020*/ 	.word	0x00000000


	//----- nvinfo : EIATTR_FRAME_SIZE
	.align		4
.L_23:
        /*0024*/ 	.byte	0x04, 0x11
        /*0026*/ 	.short	(.L_25 - .L_24)
	.align		4
.L_24:
        /*0028*/ 	.word	index@($__internal_0_$__cuda_sm10x_tcgen05_guardrail_trap_col_being_dealloced_not_returned_by_alloc)
        /*002c*/ 	.word	0x00000000


	//----- nvinfo : EIATTR_FRAME_SIZE
	.align		4
.L_25:
        /*0030*/ 	.byte	0x04, 0x11
        /*0032*/ 	.short	(.L_27 - .L_26)
	.align		4
.L_26:
        /*0034*/ 	.word	index@(_ZN7cutlass13device_kernelINS_4gemm6kernel13GemmUniversalIN4cute5tupleIJiiiiEEENS1_10collective13CollectiveMmaINS1_35MainloopSm100TmaUmmaWarpSpecializedILi8ELi2ELi4ENS5_IJNS4_1CILi1EEESB_SB_EEEEENS5_IJNSA_ILi128EEENSA_ILi64EEENSA_ILi32EEEEEEfNS5_IJSB_llEEEfSI_NS4_8TiledMMAINS4_8MMA_AtomIJNS4_17SM100_MMA_TF32_SSINS_10tfloat32_tESM_fLi128ELi64ELNS4_4UMMA5MajorE1ELSO_1ELNSN_7ScaleInE0ELSP_0EEEEEENS4_6LayoutISC_NS5_IJNSA_ILi0EEEST_ST_EEEEENS5_IJNS4_10UnderscoreESW_SW_EEEEENS4_13SM90_TMA_LOADENS4_14ComposedLayoutINS4_7SwizzleILi2ELi5ELi2EEENS4_18smem_ptr_flag_bitsILi32EEENSS_INS5_IJSG_NSA_ILi4EEEEEENS5_IJSB_SG_EEEEEEEvNS4_8identityESZ_S19_vS1A_EENS_8epilogue10collective18CollectiveEpilogueINS1C_23Sm100TmaWarpSpecializedILi4ELi2ELi16ELb1ELb0EEEJSH_NS5_IJNSS_ISE_SB_EENSS_INSA_ILi16EEESB_EEEEEfNS5_IJlSB_lEEEfS1L_NS1C_6fusion15FusionCallbacksIS1G_NS1M_17LinearCombinationIffffLNS_15FloatRoundStyleE2EEESH_S1K_JEEENS4_5SM1004TMEM4LOAD26SM100_TMEM_LOAD_32dp32b16xESZ_NS10_INS11_ILi2ELi4ELi3EEES14_NSS_INS5_IJNSA_ILi8EEES1I_EEENS5_IJS1I_SB_EEEEEEENS4_39AutoVectorizingCopyWithAssumedAlignmentILi128EEENS4_14SM90_TMA_STOREES21_S23_S23_EEEvvEEEEvNT_6ParamsE)
        /*0038*/ 	.word	0x00000000


	//----- nvinfo : EIATTR_MIN_STACK_SIZE
	.align		4
.L_27:
        /*003c*/ 	.byte	0x04, 0x12
        /*003e*/ 	.short	(.L_29 - .L_28)
	.align		4
.L_28:
        /*0040*/ 	.word	index@(_ZN7cutlass13device_kernelINS_4gemm6kernel13GemmUniversalIN4cute5tupleIJiiiiEEENS1_10collective13CollectiveMmaINS1_35MainloopSm100TmaUmmaWarpSpecializedILi8ELi2ELi4ENS5_IJNS4_1CILi1EEESB_SB_EEEEENS5_IJNSA_ILi128EEENSA_ILi64EEENSA_ILi32EEEEEEfNS5_IJSB_llEEEfSI_NS4_8TiledMMAINS4_8MMA_AtomIJNS4_17SM100_MMA_TF32_SSINS_10tfloat32_tESM_fLi128ELi64ELNS4_4UMMA5MajorE1ELSO_1ELNSN_7ScaleInE0ELSP_0EEEEEENS4_6LayoutISC_NS5_IJNSA_ILi0EEEST_ST_EEEEENS5_IJNS4_10UnderscoreESW_SW_EEEEENS4_13SM90_TMA_LOADENS4_14ComposedLayoutINS4_7SwizzleILi2ELi5ELi2EEENS4_18smem_ptr_flag_bitsILi32EEENSS_INS5_IJSG_NSA_ILi4EEEEEENS5_IJSB_SG_EEEEEEEvNS4_8identityESZ_S19_vS1A_EENS_8epilogue10collective18CollectiveEpilogueINS1C_23Sm100TmaWarpSpecializedILi4ELi2ELi16ELb1ELb0EEEJSH_NS5_IJNSS_ISE_SB_EENSS_INSA_ILi16EEESB_EEEEEfNS5_IJlSB_lEEEfS1L_NS1C_6fusion15FusionCallbacksIS1G_NS1M_17LinearCombinationIffffLNS_15FloatRoundStyleE2EEESH_S1K_JEEENS4_5SM1004TMEM4LOAD26SM100_TMEM_LOAD_32dp32b16xESZ_NS10_INS11_ILi2ELi4ELi3EEES14_NSS_INS5_IJNSA_ILi8EEES1I_EEENS5_IJS1I_SB_EEEEEEENS4_39AutoVectorizingCopyWithAssumedAlignmentILi128EEENS4_14SM90_TMA_STOREES21_S23_S23_EEEvvEEEEvNT_6ParamsE)
        /*0044*/ 	.word	0x00000000
.L_29:


//--------------------- .nv.compat                --------------------------
	.section	.nv.compat,"",@"SHT_CUDA_COMPAT_INFO"
	.align	4
        /*0000*/ 	.byte	0x02, 0x09, 0x01, 0x00, 0x02, 0x02, 0x02, 0x00, 0x02, 0x05, 0x05, 0x00, 0x03, 0x07, 0x01, 0x01
        /*0010*/ 	.byte	0x02, 0x03, 0x01, 0x00, 0x02, 0x06, 0x01, 0x00, 0x04, 0x0b, 0x08, 0x00, 0x09, 0x00, 0x00, 0x00
        /*0020*/ 	.byte	0x00, 0x00, 0x00, 0x00


//--------------------- .nv.info._ZN7cutlass13device_kernelINS_4gemm6kernel13GemmUniversalIN4cute5tupleIJiiiiEEENS1_10collective13CollectiveMmaINS1_35MainloopSm100TmaUmmaWarpSpecializedILi8ELi2ELi4ENS5_IJNS4_1CILi1EEESB_SB_EEEEENS5_IJNSA_ILi128EEENSA_ILi64EEENSA_ILi32EEEEEEfNS5_IJSB_llEEEfSI_NS4_8TiledMMAINS4_8MMA_AtomIJNS4_17SM100_MMA_TF32_SSINS_10tfloat32_tESM_fLi128ELi64ELNS4_4UMMA5MajorE1ELSO_1ELNSN_7ScaleInE0ELSP_0EEEEEENS4_6LayoutISC_NS5_IJNSA_ILi0EEEST_ST_EEEEENS5_IJNS4_10UnderscoreESW_SW_EEEEENS4_13SM90_TMA_LOADENS4_14ComposedLayoutINS4_7SwizzleILi2ELi5ELi2EEENS4_18smem_ptr_flag_bitsILi32EEENSS_INS5_IJSG_NSA_ILi4EEEEEENS5_IJSB_SG_EEEEEEEvNS4_8identityESZ_S19_vS1A_EENS_8epilogue10collective18CollectiveEpilogueINS1C_23Sm100TmaWarpSpecializedILi4ELi2ELi16ELb1ELb0EEEJSH_NS5_IJNSS_ISE_SB_EENSS_INSA_ILi16EEESB_EEEEEfNS5_IJlSB_lEEEfS1L_NS1C_6fusion15FusionCallbacksIS1G_NS1M_17LinearCombinationIffffLNS_15FloatRoundStyleE2EEESH_S1K_JEEENS4_5SM1004TMEM4LOAD26SM100_TMEM_LOAD_32dp32b16xESZ_NS10_INS11_ILi2ELi4ELi3EEES14_NSS_INS5_IJNSA_ILi8EEES1I_EEENS5_IJS1I_SB_EEEEEEENS4_39AutoVectorizingCopyWithAssumedAlignmentILi128EEENS4_14SM90_TMA_STOREES21_S23_S23_EEEvvEEEEvNT_6ParamsE --------------------------
	.section	.nv.info._ZN7cutlass13device_kernelINS_4gemm6kernel13GemmUniversalIN4cute5tupleIJiiiiEEENS1_10collective13CollectiveMmaINS1_35MainloopSm100TmaUmmaWarpSpecializedILi8ELi2ELi4ENS5_IJNS4_1CILi1EEESB_SB_EEEEENS5_IJNSA_ILi128EEENSA_ILi64EEENSA_ILi32EEEEEEfNS5_IJSB_llEEEfSI_NS4_8TiledMMAINS4_8MMA_AtomIJNS4_17SM100_MMA_TF32_SSINS_10tfloat32_tESM_fLi128ELi64ELNS4_4UMMA5MajorE1ELSO_1ELNSN_7ScaleInE0ELSP_0EEEEEENS4_6LayoutISC_NS5_IJNSA_ILi0EEEST_ST_EEEEENS5_IJNS4_10UnderscoreESW_SW_EEEEENS4_13SM90_TMA_LOADENS4_14ComposedLayoutINS4_7SwizzleILi2ELi5ELi2EEENS4_18smem_ptr_flag_bitsILi32EEENSS_INS5_IJSG_NSA_ILi4EEEEEENS5_IJSB_SG_EEEEEEEvNS4_8identityESZ_S19_vS1A_EENS_8epilogue10collective18CollectiveEpilogueINS1C_23Sm100TmaWarpSpecializedILi4ELi2ELi16ELb1ELb0EEEJSH_NS5_IJNSS_ISE_SB_EENSS_INSA_ILi16EEESB_EEEEEfNS5_IJlSB_lEEEfS1L_NS1C_6fusion15FusionCallbacksIS1G_NS1M_17LinearCombinationIffffLNS_15FloatRoundStyleE2EEESH_S1K_JEEENS4_5SM1004TMEM4LOAD26SM100_TMEM_LOAD_32dp32b16xESZ_NS10_INS11_ILi2ELi4ELi3EEES14_NSS_INS5_IJNSA_ILi8EEES1I_EEENS5_IJS1I_SB_EEEEEEENS4_39AutoVectorizingCopyWithAssumedAlignmentILi128EEENS4_14SM90_TMA_STOREES21_S23_S23_EEEvvEEEEvNT_6ParamsE,"",@"SHT_CUDA_INFO"
	.sectionflags	@""
	.align	4


	//----- nvinfo : EIATTR_CUDA_API_VERSION
	.align		4
        /*0000*/ 	.byte	0x04, 0x37
        /*0002*/ 	.short	(.L_31 - .L_30)
.L_30:
        /*0004*/ 	.word	0x00000082


	//----- nvinfo : EIATTR_KPARAM_INFO
	.align		4
.L_31:
        /*0008*/ 	.byte	0x04, 0x17
        /*000a*/ 	.short	(.L_33 - .L_32)
.L_32:
        /*000c*/ 	.word	0x00000000
        /*0010*/ 	.short	0x0000
        /*0012*/ 	.short	0x0000
        /*0014*/ 	.byte	0x00, 0xf0, 0x01, 0x20


	//----- nvinfo : EIATTR_AT_ENTRY_FRAGMENTS
	.align		4
.L_33:
        /*0018*/ 	.byte	0x04, 0x4f
        /*001a*/ 	.short	(.L_35 - .L_34)


	//   ....[0]....
.L_34:
        /*001c*/ 	.word	0x00000006


	//----- nvinfo : EIATTR_RESERVED_SMEM_USED
	.align		4
.L_35:
        /*0020*/ 	.byte	0x01, 0x41
	.zero		2


	//----- nvinfo : EIATTR_SPARSE_MMA_MASK
	.align		4
        /*0024*/ 	.byte	0x03, 0x50
        /*0026*/ 	.short	0x0000


	//----- nvinfo : EIATTR_TCGEN05_1CTA_USED
	.align		4
        /*0028*/ 	.byte	0x01, 0x51
	.zero		2


	//----- nvinfo : EIATTR_MAXREG_COUNT
	.align		4
        /*002c*/ 	.byte	0x03, 0x1b
        /*002e*/ 	.short	0x00ff


	//----- nvinfo : EIATTR_NUM_BARRIERS
	.align		4
        /*0030*/ 	.byte	0x02, 0x4c
        /*0032*/ 	.byte	0x07
	.zero		1


	//----- nvinfo : EIATTR_EXTERNS
	.align		4
        /*0034*/ 	.byte	0x04, 0x0f
        /*0036*/ 	.short	(.L_37 - .L_36)


	//   ....[0]....
	.align		4
.L_36:
        /*0038*/ 	.word	index@(__assertfail)


	//----- nvinfo : EIATTR_MERCURY_ISA_VERSION
	.align		4
.L_37:
        /*003c*/ 	.byte	0x03, 0x5f
        /*003e*/ 	.short	0x0101


	//----- nvinfo : EIATTR_INT_WARP_WIDE_INSTR_OFFSETS
	.align		4
        /*0040*/ 	.byte	0x04, 0x31
        /*0042*/ 	.short	(.L_39 - .L_38)


	//   ....[0]....
.L_38:
        /*0044*/ 	.word	0x000021e0


	//   ....[1]....
        /*0048*/ 	.word	0x00003e60


	//   ....[2]....
        /*004c*/ 	.word	0x00003e90


	//   ....[3]....
        /*0050*/ 	.word	0x00003ee0


	//   ....[4]....
        /*0054*/ 	.word	0x000047f0


	//   ....[5]....
        /*0058*/ 	.word	0x00004850


	//   ....[6]....
        /*005c*/ 	.word	0x00004940


	//   ....[7]....
        /*0060*/ 	.word	0x000049b0


	//   ....[8]....
        /*0064*/ 	.word	0x00004ac0


	//   ....[9]....
        /*0068*/ 	.word	0x00004b50


	//   ....[10]....
        /*006c*/ 	.word	0x00004d20


	//   ....[11]....
        /*0070*/ 	.word	0x00004e80


	//----- nvinfo : EIATTR_COOP_GROUP_MASK_REGIDS
	.align		4
.L_39:
        /*0074*/ 	.byte	0x04, 0x29
        /*0076*/ 	.short	(.L_41 - .L_40)


	//   ....[0]....
.L_40:
        /*0078*/ 	.word	0xffffffff


	//   ....[1]....
        /*007c*/ 	.word	0xffffffff


	//   ....[2]....
        /*0080*/ 	.word	0xffffffff


	//   ....[3]....
        /*0084*/ 	.word	0xffffffff


	//   ....[4]....
        /*0088*/ 	.word	0xffffffff


	//   ....[5]....
        /*008c*/ 	.word	0xffffffff


	//   ....[6]....
        /*0090*/ 	.word	0xffffffff


	//   ....[7]....
        /*0094*/ 	.word	0xffffffff


	//   ....[8]....
        /*0098*/ 	.word	0xffffffff


	//   ....[9]....
        /*009c*/ 	.word	0xffffffff


	//   ....[10]....
        /*00a0*/ 	.word	0xffffffff


	//   ....[11]....
        /*00a4*/ 	.word	0xffffffff


	//   ....[12]....
        /*00a8*/ 	.word	0xffffffff


	//----- nvinfo : EIATTR_COOP_GROUP_INSTR_OFFSETS
	.align		4
.L_41:
        /*00ac*/ 	.byte	0x04, 0x28
        /*00ae*/ 	.short	(.L_43 - .L_42)


	//   ....[0]....
.L_42:
        /*00b0*/ 	.word	0x00000090


	//   ....[1]....
        /*00b4*/ 	.word	0x000004d0


	//   ....[2]....
        /*00b8*/ 	.word	0x000006c0


	//   ....[3]....
        /*00bc*/ 	.word	0x00000860


	//   ....[4]....
        /*00c0*/ 	.word	0x00000960


	//   ....[5]....
        /*00c4*/ 	.word	0x00000ad0


	//   ....[6]....
        /*00c8*/ 	.word	0x00000c70


	//   ....[7]....
        /*00cc*/ 	.word	0x000020c0


	//   ....[8]....
        /*00d0*/ 	.word	0x000030e0


	//   ....[9]....
        /*00d4*/ 	.word	0x000032f0


	//   ....[10]....
        /*00d8*/ 	.word	0x00003320


	//   ....[11]....
        /*00dc*/ 	.word	0x00003d50


	//   ....[12]....
        /*00e0*/ 	.word	0x00003f80


	//----- nvinfo : EIATTR_VRC_CTA_INIT_COUNT
	.align		4
.L_43:
        /*00e4*/ 	.byte	0x02, 0x4a
        /*00e6*/ 	.byte	0x80
	.zero		1


	//----- nvinfo : EIATTR_SYSCALL_OFFSETS
	.align		4
        /*00e8*/ 	.byte	0x04, 0x46
        /*00ea*/ 	.short	(.L_45 - .L_44)


	//   ....[0]....
.L_44:
        /*00ec*/ 	.word	0x00005900


	//   ....[1]....
        /*00f0*/ 	.word	0x000059f0


	//   ....[2]....
        /*00f4*/ 	.word	0x00006160


	//   ....[3]....
        /*00f8*/ 	.word	0x000068e0


	//   ....[4]....
        /*00fc*/ 	.word	0x00007030


	//   ....[5]....
        /*0100*/ 	.word	0x00007780


	//----- nvinfo : EIATTR_MBARRIER_INSTR_OFFSETS
	.align		4
.L_45:
        /*0104*/ 	.byte	0x04, 0x39
        /*0106*/ 	.short	(.L_47 - .L_46)


	//   ....[0]....
.L_46:
        /*0108*/ 	.word	0x000005b0
        /*010c*/ 	.word	0x000000ff
        /*0110*/ 	.word	0x00000000
        /*0114*/ 	.short	0x0100
        /*0116*/ 	.byte	0x05
	.zero		1


	//   ....[1]....
        /*0118*/ 	.word	0x000005c0
        /*011c*/ 	.word	0x000000ff
        /*0120*/ 	.word	0x00000040
        /*0124*/ 	.short	0x0100
        /*0126*/ 	.byte	0x05
	.zero		1


	//   ....[2]....
        /*0128*/ 	.word	0x000005d0
        /*012c*/ 	.word	0x000000ff
        /*0130*/ 	.word	0x00000008
        /*0134*/ 	.short	0x0100
        /*0136*/ 	.byte	0x05
	.zero		1


	//   ....[3]....
        /*0138*/ 	.word	0x000005e0
        /*013c*/ 	.word	0x000000ff
        /*0140*/ 	.word	0x00000048
        /*0144*/ 	.short	0x0100
        /*0146*/ 	.byte	0x05
	.zero		1


	//   ....[4]....
        /*0148*/ 	.word	0x000005f0
        /*014c*/ 	.word	0x000000ff
        /*0150*/ 	.word	0x00000010
        /*0154*/ 	.short	0x0100
        /*0156*/ 	.byte	0x05
	.zero		1


	//   ....[5]....
        /*0158*/ 	.word	0x00000600
        /*015c*/ 	.word	0x000000ff
        /*0160*/ 	.word	0x00000050
        /*0164*/ 	.short	0x0100
        /*0166*/ 	.byte	0x05
	.zero		1


	//   ....[6]....
        /*0168*/ 	.word	0x00000610
        /*016c*/ 	.word	0x000000ff
        /*0170*/ 	.word	0x00000018
        /*0174*/ 	.short	0x0100
        /*0176*/ 	.byte	0x05
	.zero		1


	//   ....[7]....
        /*0178*/ 	.word	0x00000620
        /*017c*/ 	.word	0x000000ff
        /*0180*/ 	.word	0x00000058
        /*0184*/ 	.short	0x0100
        /*0186*/ 	.byte	0x05
	.zero		1


	//   ....[8]....
        /*0188*/ 	.word	0x00000630
        /*018c*/ 	.word	0x000000ff
        /*0190*/ 	.word	0x00000020
        /*0194*/ 	.short	0x0100
        /*0196*/ 	.byte	0x05
	.zero		1


	//   ....[9]....
        /*0198*/ 	.word	0x00000640
        /*019c*/ 	.word	0x000000ff
        /*01a0*/ 	.word	0x00000060
        /*01a4*/ 	.short	0x0100
        /*01a6*/ 	.byte	0x05
	.zero		1


	//   ....[10]....
        /*01a8*/ 	.word	0x00000650
        /*01ac*/ 	.word	0x000000ff
        /*01b0*/ 	.word	0x00000028
        /*01b4*/ 	.short	0x0100
        /*01b6*/ 	.byte	0x05
	.zero		1


	//   ....[11]....
        /*01b8*/ 	.word	0x00000660
        /*01bc*/ 	.word	0x000000ff
        /*01c0*/ 	.word	0x00000068
        /*01c4*/ 	.short	0x0100
        /*01c6*/ 	.byte	0x05
	.zero		1


	//   ....[12]....
        /*01c8*/ 	.word	0x00000670
        /*01cc*/ 	.word	0x000000ff
        /*01d0*/ 	.word	0x00000030
        /*01d4*/ 	.short	0x0100
        /*01d6*/ 	.byte	0x05
	.zero		1


	//   ....[13]....
        /*01d8*/ 	.word	0x00000680
        /*01dc*/ 	.word	0x000000ff
        /*01e0*/ 	.word	0x00000070
        /*01e4*/ 	.short	0x0100
        /*01e6*/ 	.byte	0x05
	.zero		1


	//   ....[14]....
        /*01e8*/ 	.word	0x00000690
        /*01ec*/ 	.word	0x000000ff
        /*01f0*/ 	.word	0x00000038
        /*01f4*/ 	.short	0x0100
        /*01f6*/ 	.byte	0x05
	.zero		1


	//   ....[15]....
        /*01f8*/ 	.word	0x000006a0
        /*01fc*/ 	.word	0x000000ff
        /*0200*/ 	.word	0x00000078
        /*0204*/ 	.short	0x0100
        /*0206*/ 	.byte	0x05
	.zero		1


	//   ....[16]....
        /*0208*/ 	.word	0x000007d0
        /*020c*/ 	.word	0x000000ff
        /*0210*/ 	.word	0x00000080
        /*0214*/ 	.short	0x0100
        /*0216*/ 	.byte	0x07
	.zero		1


	//   ....[17]....
        /*0218*/ 	.word	0x000007e0
        /*021c*/ 	.word	0x000000ff
        /*0220*/ 	.word	0x000000a0
        /*0224*/ 	.short	0x0100
        /*0226*/ 	.byte	0x07
	.zero		1


	//   ....[18]....
        /*0228*/ 	.word	0x000007f0
        /*022c*/ 	.word	0x000000ff
        /*0230*/ 	.word	0x00000088
        /*0234*/ 	.short	0x0100
        /*0236*/ 	.byte	0x07
	.zero		1


	//   ....[19]....
        /*0238*/ 	.word	0x00000800
        /*023c*/ 	.word	0x000000ff
        /*0240*/ 	.word	0x000000a8
        /*0244*/ 	.short	0x0100
        /*0246*/ 	.byte	0x07
	.zero		1


	//   ....[20]....
        /*0248*/ 	.word	0x00000810
        /*024c*/ 	.word	0x000000ff
        /*0250*/ 	.word	0x00000090
        /*0254*/ 	.short	0x0100
        /*0256*/ 	.byte	0x07
	.zero		1


	//   ....[21]....
        /*0258*/ 	.word	0x00000820
        /*025c*/ 	.word	0x000000ff
        /*0260*/ 	.word	0x000000b0
        /*0264*/ 	.short	0x0100
        /*0266*/ 	.byte	0x07
	.zero		1


	//   ....[22]....
        /*0268*/ 	.word	0x00000830
        /*026c*/ 	.word	0x000000ff
        /*0270*/ 	.word	0x00000098
        /*0274*/ 	.short	0x0100
        /*0276*/ 	.byte	0x07
	.zero		1


	//   ....[23]....
        /*0278*/ 	.word	0x00000840
        /*027c*/ 	.word	0x000000ff
        /*0280*/ 	.word	0x000000b8
        /*0284*/ 	.short	0x0100
        /*0286*/ 	.byte	0x07
	.zero		1


	//   ....[24]....
        /*0288*/ 	.word	0x00000930
        /*028c*/ 	.word	0x000000ff
        /*0290*/ 	.word	0x000000c0
        /*0294*/ 	.short	0x0100
        /*0296*/ 	.byte	0x05
	.zero		1


	//   ....[25]....
        /*0298*/ 	.word	0x00000940
        /*029c*/ 	.word	0x000000ff
        /*02a0*/ 	.word	0x000000c8
        /*02a4*/ 	.short	0x0100
        /*02a6*/ 	.byte	0x05
	.zero		1


	//   ....[26]....
        /*02a8*/ 	.word	0x00000a80
        /*02ac*/ 	.word	0x000000ff
        /*02b0*/ 	.word	0x000000d0
        /*02b4*/ 	.short	0x0100
        /*02b6*/ 	.byte	0x05
	.zero		1


	//   ....[27]....
        /*02b8*/ 	.word	0x00000a90
        /*02bc*/ 	.word	0x000000ff
        /*02c0*/ 	.word	0x000000e0
        /*02c4*/ 	.short	0x0100
        /*02c6*/ 	.byte	0x05
	.zero		1


	//   ....[28]....
        /*02c8*/ 	.word	0x00000aa0
        /*02cc*/ 	.word	0x000000ff
        /*02d0*/ 	.word	0x000000d8
        /*02d4*/ 	.short	0x0100
        /*02d6*/ 	.byte	0x05
	.zero		1


	//   ....[29]....
        /*02d8*/ 	.word	0x00000ab0
        /*02dc*/ 	.word	0x000000ff
        /*02e0*/ 	.word	0x000000e8
        /*02e4*/ 	.short	0x0100
        /*02e6*/ 	.byte	0x05
	.zero		1


	//   ....[30]....
        /*02e8*/ 	.word	0x00000be0
        /*02ec*/ 	.word	0x000000ff
        /*02f0*/ 	.word	0x000000f0
        /*02f4*/ 	.short	0x0100
        /*02f6*/ 	.byte	0x07
	.zero		1


	//   ....[31]....
        /*02f8*/ 	.word	0x00000bf0
        /*02fc*/ 	.word	0x000000ff
        /*0300*/ 	.word	0x00000110
        /*0304*/ 	.short	0x0100
        /*0306*/ 	.byte	0x07
	.zero		1


	//   ....[32]....
        /*0308*/ 	.word	0x00000c00
        /*030c*/ 	.word	0x000000ff
        /*0310*/ 	.word	0x000000f8
        /*0314*/ 	.short	0x0100
        /*0316*/ 	.byte	0x07
	.zero		1


	//   ....[33]....
        /*0318*/ 	.word	0x00000c10
        /*031c*/ 	.word	0x000000ff
        /*0320*/ 	.word	0x00000118
        /*0324*/ 	.short	0x0100
        /*0326*/ 	.byte	0x07
	.zero		1


	//   ....[34]....
        /*0328*/ 	.word	0x00000c20
        /*032c*/ 	.word	0x000000ff
        /*0330*/ 	.word	0x00000100
        /*0334*/ 	.short	0x0100
        /*0336*/ 	.byte	0x07
	.zero		1


	//   ....[35]....
        /*0338*/ 	.word	0x00000c30
        /*033c*/ 	.word	0x000000ff
        /*0340*/ 	.word	0x00000120
        /*0344*/ 	.short	0x0100
        /*0346*/ 	.byte	0x07
	.zero		1


	//   ....[36]....
        /*0348*/ 	.word	0x00000c40
        /*034c*/ 	.word	0x000000ff
        /*0350*/ 	.word	0x00000108
        /*0354*/ 	.short	0x0100
        /*0356*/ 	.byte	0x07
	.zero		1


	//   ....[37]....
        /*0358*/ 	.word	0x00000c50
        /*035c*/ 	.word	0x000000ff
        /*0360*/ 	.word	0x00000128
        /*0364*/ 	.short	0x0100
        /*0366*/ 	.byte	0x07
	.zero		1


	//   ....[38]....
        /*0368*/ 	.word	0x00000d40
        /*036c*/ 	.word	0x000000ff
        /*0370*/ 	.word	0x00000130
        /*0374*/ 	.short	0x0100
        /*0376*/ 	.byte	0x05
	.zero		1


	//   ....[39]....
        /*0378*/ 	.word	0x00000d50
        /*037c*/ 	.word	0x000000ff
        /*0380*/ 	.word	0x00000140
        /*0384*/ 	.short	0x0100
        /*0386*/ 	.byte	0x05
	.zero		1


	//   ....[40]....
        /*0388*/ 	.word	0x00000d60
        /*038c*/ 	.word	0x000000ff
        /*0390*/ 	.word	0x00000138
        /*0394*/ 	.short	0x0100
        /*0396*/ 	.byte	0x05
	.zero		1


	//   ....[41]....
        /*0398*/ 	.word	0x00000d70
        /*039c*/ 	.word	0x000000ff
        /*03a0*/ 	.word	0x00000148
        /*03a4*/ 	.short	0x0100
        /*03a6*/ 	.byte	0x05
	.zero		1


	//   ....[42]....
        /*03a8*/ 	.word	0x00001640
        /*03ac*/ 	.word	0x00000002
        /*03b0*/ 	.word	0x00000140
        /*03b4*/ 	.short	0x010a
        /*03b6*/ 	.byte	0xff
	.zero		1


	//   ....[43]....
        /*03b8*/ 	.word	0x00001670
        /*03bc*/ 	.word	0x00000002
        /*03c0*/ 	.word	0x00000130
        /*03c4*/ 	.short	0x0101
        /*03c6*/ 	.byte	0xff
	.zero		1


	//   ....[44]....
        /*03c8*/ 	.word	0x00001740
        /*03cc*/ 	.word	0x000000ff
        /*03d0*/ 	.word	0x00000040
        /*03d4*/ 	.short	0x010a
        /*03d6*/ 	.byte	0x08
	.zero		1


	//   ....[45]....
        /*03d8*/ 	.word	0x00001820
        /*03dc*/ 	.word	0x000000ff
        /*03e0*/ 	.word	0x00000040
        /*03e4*/ 	.short	0x010a
        /*03e6*/ 	.byte	0x31
	.zero		1


	//   ....[46]....
        /*03e8*/ 	.word	0x00001920
        /*03ec*/ 	.word	0x000000ff
        /*03f0*/ 	.word	0x00000040
        /*03f4*/ 	.short	0x010a
        /*03f6*/ 	.byte	0x08
	.zero		1


	//   ....[47]....
        /*03f8*/ 	.word	0x00001c10
        /*03fc*/ 	.word	0x000000ff
        /*0400*/ 	.word	0x000000c8
        /*0404*/ 	.short	0x0101
        /*0406*/ 	.byte	0x04
	.zero		1


	//   ....[48]....
        /*0408*/ 	.word	0x00001c30
        /*040c*/ 	.word	0x000000ff
        /*0410*/ 	.word	0x00000040
        /*0414*/ 	.short	0x010a
        /*0416*/ 	.byte	0x08
	.zero		1


	//   ....[49]....
        /*0418*/ 	.word	0x00001cf0
        /*041c*/ 	.word	0x000000ff
        /*0420*/ 	.word	0x00000040
        /*0424*/ 	.short	0x010a
        /*0426*/ 	.byte	0x31
	.zero		1


	//   ....[50]....
        /*0428*/ 	.word	0x00001df0
        /*042c*/ 	.word	0x000000ff
        /*0430*/ 	.word	0x00000040
        /*0434*/ 	.short	0x010a
        /*0436*/ 	.byte	0x08
	.zero		1


	//   ....[51]....
        /*0438*/ 	.word	0x000020f0
        /*043c*/ 	.word	0x00000002
        /*0440*/ 	.word	0x000000d0
        /*0444*/ 	.short	0x010a
        /*0446*/ 	.byte	0xff
	.zero		1


	//   ....[52]....
        /*0448*/ 	.word	0x000021b0
        /*044c*/ 	.word	0x00000002
        /*0450*/ 	.word	0x00000000
        /*0454*/ 	.short	0x0101
        /*0456*/ 	.byte	0xff
	.zero		1


	//   ....[53]....
        /*0458*/ 	.word	0x00002710
        /*045c*/ 	.word	0x000000ff
        /*0460*/ 	.word	0x00000000
        /*0464*/ 	.short	0x010a
        /*0466*/ 	.byte	0x05
	.zero		1


	//   ....[54]....
        /*0468*/ 	.word	0x000027a0
        /*046c*/ 	.word	0x000000ff
        /*0470*/ 	.word	0x00000000
        /*0474*/ 	.short	0x010a
        /*0476*/ 	.byte	0x05
	.zero		1


	//   ....[55]....
        /*0478*/ 	.word	0x00002830
        /*047c*/ 	.word	0x000000ff
        /*0480*/ 	.word	0x00000000
        /*0484*/ 	.short	0x010a
        /*0486*/ 	.byte	0x05
	.zero		1


	//   ....[56]....
        /*0488*/ 	.word	0x000028c0
        /*048c*/ 	.word	0x000000ff
        /*0490*/ 	.word	0x00000000
        /*0494*/ 	.short	0x010a
        /*0496*/ 	.byte	0x05
	.zero		1


	//   ....[57]....
        /*0498*/ 	.word	0x00002950
        /*049c*/ 	.word	0x000000ff
        /*04a0*/ 	.word	0x00000000
        /*04a4*/ 	.short	0x010a
        /*04a6*/ 	.byte	0x05
	.zero		1


	//   ....[58]....
        /*04a8*/ 	.word	0x000029e0
        /*04ac*/ 	.word	0x000000ff
        /*04b0*/ 	.word	0x00000000
        /*04b4*/ 	.short	0x010a
        /*04b6*/ 	.byte	0x05
	.zero		1


	//   ....[59]....
        /*04b8*/ 	.word	0x00002a70
        /*04bc*/ 	.word	0x000000ff
        /*04c0*/ 	.word	0x00000000
        /*04c4*/ 	.short	0x010a
        /*04c6*/ 	.byte	0x05
	.zero		1


	//   ....[60]....
        /*04c8*/ 	.word	0x00002b10
        /*04cc*/ 	.word	0x00000000
        /*04d0*/ 	.word	0x00000000
        /*04d4*/ 	.short	0x010a
        /*04d6*/ 	.byte	0xff
	.zero		1


	//   ....[61]....
        /*04d8*/ 	.word	0x00002c30
        /*04dc*/ 	.word	0x00000000
        /*04e0*/ 	.word	0x00000130
        /*04e4*/ 	.short	0x010a
        /*04e6*/ 	.byte	0xff
	.zero		1


	//   ....[62]....
        /*04e8*/ 	.word	0x00002ca0
        /*04ec*/ 	.word	0x00000000
        /*04f0*/ 	.word	0x00000000
        /*04f4*/ 	.short	0x0101
        /*04f6*/ 	.byte	0xff
	.zero		1


	//   ....[63]....
        /*04f8*/ 	.word	0x00002cc0
        /*04fc*/ 	.word	0x000000ff
        /*0500*/ 	.word	0x000000e0
        /*0504*/ 	.short	0x010a
        /*0506*/ 	.byte	0x05
	.zero		1


	//   ....[64]....
        /*0508*/ 	.word	0x00002de0
        /*050c*/ 	.word	0x00000000
        /*0510*/ 	.word	0x000000d0
        /*0514*/ 	.short	0x010a
        /*0516*/ 	.byte	0xff
	.zero		1


	//   ....[65]....
        /*0518*/ 	.word	0x00002ee0
        /*051c*/ 	.word	0x00000000
        /*0520*/ 	.word	0x00000000
        /*0524*/ 	.short	0x0101
        /*0526*/ 	.byte	0xff
	.zero		1


	//   ....[66]....
        /*0528*/ 	.word	0x00002f70
        /*052c*/ 	.word	0x000000ff
        /*0530*/ 	.word	0x000000e0
        /*0534*/ 	.short	0x0106
        /*0536*/ 	.byte	0x05
	.zero		1


	//   ....[67]....
        /*0538*/ 	.word	0x00002f90
        /*053c*/ 	.word	0x000000ff
        /*0540*/ 	.word	0x000000e0
        /*0544*/ 	.short	0x010a
        /*0546*/ 	.byte	0x05
	.zero		1


	//   ....[68]....
        /*0548*/ 	.word	0x00003020
        /*054c*/ 	.word	0x000000ff
        /*0550*/ 	.word	0x000000e0
        /*0554*/ 	.short	0x0106
        /*0556*/ 	.byte	0x04
	.zero		1


	//   ....[69]....
        /*0558*/ 	.word	0x00003060
        /*055c*/ 	.word	0x00000000
        /*0560*/ 	.word	0x000000e0
        /*0564*/ 	.short	0x010a
        /*0566*/ 	.byte	0xff
	.zero		1


	//   ....[70]....
        /*0568*/ 	.word	0x000035a0
        /*056c*/ 	.word	0x00000000
        /*0570*/ 	.word	0x000000d0
        /*0574*/ 	.short	0x010a
        /*0576*/ 	.byte	0xff
	.zero		1


	//   ....[71]....
        /*0578*/ 	.word	0x000036b0
        /*057c*/ 	.word	0x00000003
        /*0580*/ 	.word	0x00000000
        /*0584*/ 	.short	0x0101
        /*0586*/ 	.byte	0xff
	.zero		1


	//   ....[72]....
        /*0588*/ 	.word	0x000036c0
        /*058c*/ 	.word	0x000000ff
        /*0590*/ 	.word	0x00000000
        /*0594*/ 	.short	0x010a
        /*0596*/ 	.byte	0x06
	.zero		1


	//   ....[73]....
        /*0598*/ 	.word	0x000036e0
        /*059c*/ 	.word	0x000000ff
        /*05a0*/ 	.word	0x00000110
        /*05a4*/ 	.short	0x010a
        /*05a6*/ 	.byte	0x07
	.zero		1


	//   ....[74]....
        /*05a8*/ 	.word	0x000037b0
        /*05ac*/ 	.word	0x000000ff
        /*05b0*/ 	.word	0x00000000
        /*05b4*/ 	.short	0x010a
        /*05b6*/ 	.byte	0x06
	.zero		1


	//   ....[75]....
        /*05b8*/ 	.word	0x000038e0
        /*05bc*/ 	.word	0x000000ff
        /*05c0*/ 	.word	0x00000000
        /*05c4*/ 	.short	0x010a
        /*05c6*/ 	.byte	0x1a
	.zero		1


	//   ....[76]....
        /*05c8*/ 	.word	0x00003b80
        /*05cc*/ 	.word	0x000000ff
        /*05d0*/ 	.word	0x00000000
        /*05d4*/ 	.short	0x010a
        /*05d6*/ 	.byte	0x06
	.zero		1


	//   ....[77]....
        /*05d8*/ 	.word	0x00003c10
        /*05dc*/ 	.word	0x000000ff
        /*05e0*/ 	.word	0x00000000
        /*05e4*/ 	.short	0x010a
        /*05e6*/ 	.byte	0x06
	.zero		1


	//   ....[78]....
        /*05e8*/ 	.word	0x00003ca0
        /*05ec*/ 	.word	0x000000ff
        /*05f0*/ 	.word	0x00000000
        /*05f4*/ 	.short	0x010a
        /*05f6*/ 	.byte	0x06
	.zero		1


	//   ....[79]....
        /*05f8*/ 	.word	0x00003d30
        /*05fc*/ 	.word	0x000000ff
        /*0600*/ 	.word	0x00000000
        /*0604*/ 	.short	0x010a
        /*0606*/ 	.byte	0x07
	.zero		1


	//   ....[80]....
        /*0608*/ 	.word	0x000041a0
        /*060c*/ 	.word	0x00000000
        /*0610*/ 	.word	0x000000d0
        /*0614*/ 	.short	0x010a
        /*0616*/ 	.byte	0xff
	.zero		1


	//   ....[81]....
        /*0618*/ 	.word	0x00004260
        /*061c*/ 	.word	0x00000000
        /*0620*/ 	.word	0x00000000
        /*0624*/ 	.short	0x0101
        /*0626*/ 	.byte	0xff
	.zero		1


	//   ....[82]....
        /*0628*/ 	.word	0x00004580
        /*062c*/ 	.word	0x000000ff
        /*0630*/ 	.word	0x000000c8
        /*0634*/ 	.short	0x010a
        /*0636*/ 	.byte	0x07
	.zero		1


	//   ....[83]....
        /*0638*/ 	.word	0x00004770
        /*063c*/ 	.word	0x000000ff
        /*0640*/ 	.word	0x000000a0
        /*0644*/ 	.short	0x010a
        /*0646*/ 	.byte	0x07
	.zero		1


	//   ....[84]....
        /*0648*/ 	.word	0x000048f0
        /*064c*/ 	.word	0x000000ff
        /*0650*/ 	.word	0x00000080
        /*0654*/ 	.short	0x010b
        /*0656*/ 	.byte	0x07
	.zero		1


	//   ....[85]....
        /*0658*/ 	.word	0x00004900
        /*065c*/ 	.word	0x000000ff
        /*0660*/ 	.word	0x00000000
        /*0664*/ 	.short	0x0101
        /*0666*/ 	.byte	0x08
	.zero		1


	//   ....[86]....
        /*0668*/ 	.word	0x00004910
        /*066c*/ 	.word	0x000000ff
        /*0670*/ 	.word	0x000000a8
        /*0674*/ 	.short	0x010a
        /*0676*/ 	.byte	0x07
	.zero		1


	//   ....[87]....
        /*0678*/ 	.word	0x00004a60
        /*067c*/ 	.word	0x000000ff
        /*0680*/ 	.word	0x00000088
        /*0684*/ 	.short	0x010b
        /*0686*/ 	.byte	0x07
	.zero		1


	//   ....[88]....
        /*0688*/ 	.word	0x00004a70
        /*068c*/ 	.word	0x000000ff
        /*0690*/ 	.word	0x00000000
        /*0694*/ 	.short	0x0101
        /*0696*/ 	.byte	0x08
	.zero		1


	//   ....[89]....
        /*0698*/ 	.word	0x00004a80
        /*069c*/ 	.word	0x000000ff
        /*06a0*/ 	.word	0x000000b0
        /*06a4*/ 	.short	0x010a
        /*06a6*/ 	.byte	0x07
	.zero		1


	//   ....[90]....
        /*06a8*/ 	.word	0x00004c00
        /*06ac*/ 	.word	0x000000ff
        /*06b0*/ 	.word	0x00000090
        /*06b4*/ 	.short	0x010b
        /*06b6*/ 	.byte	0x07
	.zero		1


	//   ....[91]....
        /*06b8*/ 	.word	0x00004c40
        /*06bc*/ 	.word	0x000000ff
        /*06c0*/ 	.word	0x00000000
        /*06c4*/ 	.short	0x0101
        /*06c6*/ 	.byte	0x08
	.zero		1


	//   ....[92]....
        /*06c8*/ 	.word	0x00004c80
        /*06cc*/ 	.word	0x000000ff
        /*06d0*/ 	.word	0x000000b8
        /*06d4*/ 	.short	0x010a
        /*06d6*/ 	.byte	0x07
	.zero		1


	//   ....[93]....
        /*06d8*/ 	.word	0x00004ec0
        /*06dc*/ 	.word	0x000000ff
        /*06e0*/ 	.word	0x00000098
        /*06e4*/ 	.short	0x010b
        /*06e6*/ 	.byte	0x07
	.zero		1


	//   ....[94]....
        /*06e8*/ 	.word	0x00004ee0
        /*06ec*/ 	.word	0x000000ff
        /*06f0*/ 	.word	0x00000000
        /*06f4*/ 	.short	0x0101
        /*06f6*/ 	.byte	0x0d
	.zero		1


	//   ....[95]....
        /*06f8*/ 	.word	0x00004f10
        /*06fc*/ 	.word	0x000000ff
        /*0700*/ 	.word	0x000000a0
        /*0704*/ 	.short	0x010a
        /*0706*/ 	.byte	0x07
	.zero		1


	//   ....[96]....
        /*0708*/ 	.word	0x00004f30
        /*070c*/ 	.word	0x000000ff
        /*0710*/ 	.word	0x000000a8
        /*0714*/ 	.short	0x010a
        /*0716*/ 	.byte	0x07
	.zero		1


	//   ....[97]....
        /*0718*/ 	.word	0x00004f50
        /*071c*/ 	.word	0x000000ff
        /*0720*/ 	.word	0x000000b0
        /*0724*/ 	.short	0x010a
        /*0726*/ 	.byte	0x07
	.zero		1


	//   ....[98]....
        /*0728*/ 	.word	0x00004f90
        /*072c*/ 	.word	0x00000000
        /*0730*/ 	.word	0x000000b8
        /*0734*/ 	.short	0x010a
        /*0736*/ 	.byte	0xff
	.zero		1


	//   ....[99]....
        /*0738*/ 	.word	0x000052c0
        /*073c*/ 	.word	0x00000000
        /*0740*/ 	.word	0x000000d0
        /*0744*/ 	.short	0x010a
        /*0746*/ 	.byte	0xff
	.zero		1


	//   ....[100]....
        /*0748*/ 	.word	0x000053d0
        /*074c*/ 	.word	0x00000000
        /*0750*/ 	.word	0x00000000
        /*0754*/ 	.short	0x0101
        /*0756*/ 	.byte	0xff
	.zero		1


	//   ....[101]....
        /*0758*/ 	.word	0x00005e20
        /*075c*/ 	.word	0x000000ff
        /*0760*/ 	.word	0x00000080
        /*0764*/ 	.short	0x010a
        /*0766*/ 	.byte	0x24
	.zero		1


	//   ....[102]....
        /*0768*/ 	.word	0x00005e60
        /*076c*/ 	.word	0x00000054
        /*0770*/ 	.word	0x000000f0
        /*0774*/ 	.short	0x010a
        /*0776*/ 	.byte	0xff
	.zero		1


	//   ....[103]....
        /*0778*/ 	.word	0x00005f50
        /*077c*/ 	.word	0x000000ff
        /*0780*/ 	.word	0x00000080
        /*0784*/ 	.short	0x010a
        /*0786*/ 	.byte	0x24
	.zero		1


	//   ....[104]....
        /*0788*/ 	.word	0x00006040
        /*078c*/ 	.word	0x00000054
        /*0790*/ 	.word	0x000000f0
        /*0794*/ 	.short	0x010a
        /*0796*/ 	.byte	0xff
	.zero		1


	//   ....[105]....
        /*0798*/ 	.word	0x00006610
        /*079c*/ 	.word	0x00000000
        /*07a0*/ 	.word	0x00000000
        /*07a4*/ 	.short	0x0101
        /*07a6*/ 	.byte	0xff
	.zero		1


	//   ....[106]....
        /*07a8*/ 	.word	0x00006620
        /*07ac*/ 	.word	0x00000002
        /*07b0*/ 	.word	0x00000080
        /*07b4*/ 	.short	0x010a
        /*07b6*/ 	.byte	0xff
	.zero		1


	//   ....[107]....
        /*07b8*/ 	.word	0x00006700
        /*07bc*/ 	.word	0x00000002
        /*07c0*/ 	.word	0x00000080
        /*07c4*/ 	.short	0x010a
        /*07c6*/ 	.byte	0xff
	.zero		1


	//   ....[108]....
        /*07c8*/ 	.word	0x00006d60
        /*07cc*/ 	.word	0x00000010
        /*07d0*/ 	.word	0x00000000
        /*07d4*/ 	.short	0x0101
        /*07d6*/ 	.byte	0xff
	.zero		1


	//   ....[109]....
        /*07d8*/ 	.word	0x00006d80
        /*07dc*/ 	.word	0x00000000
        /*07e0*/ 	.word	0x00000080
        /*07e4*/ 	.short	0x010a
        /*07e6*/ 	.byte	0xff
	.zero		1


	//   ....[110]....
        /*07e8*/ 	.word	0x00006e50
        /*07ec*/ 	.word	0x00000000
        /*07f0*/ 	.word	0x00000080
        /*07f4*/ 	.short	0x010a
        /*07f6*/ 	.byte	0xff
	.zero		1


	//   ....[111]....
        /*07f8*/ 	.word	0x000074b0
        /*07fc*/ 	.word	0x00000010
        /*0800*/ 	.word	0x00000000
        /*0804*/ 	.short	0x0101
        /*0806*/ 	.byte	0xff
	.zero		1


	//   ....[112]....
        /*0808*/ 	.word	0x000074d0
        /*080c*/ 	.word	0x00000000
        /*0810*/ 	.word	0x00000080
        /*0814*/ 	.short	0x010a
        /*0816*/ 	.byte	0xff
	.zero		1


	//   ....[113]....
        /*0818*/ 	.word	0x000075a0
        /*081c*/ 	.word	0x00000000
        /*0820*/ 	.word	0x00000080
        /*0824*/ 	.short	0x010a
        /*0826*/ 	.byte	0xff
	.zero		1


	//   ....[114]....
        /*0828*/ 	.word	0x00007820
        /*082c*/ 	.word	0x000000ff
        /*0830*/ 	.word	0x00000000
        /*0834*/ 	.short	0x0101
        /*0836*/ 	.byte	0x05
	.zero		1


	//   ....[115]....
        /*0838*/ 	.word	0x00007c60
        /*083c*/ 	.word	0x00000000
        /*0840*/ 	.word	0x00000000
        /*0844*/ 	.short	0x0101
        /*0846*/ 	.byte	0xff
	.zero		1


	//   ....[116]....
        /*0848*/ 	.word	0x00007ed0
        /*084c*/ 	.word	0x000000ff
        /*0850*/ 	.word	0x00000000
        /*0854*/ 	.short	0x0101
        /*0856*/ 	.byte	0x04
	.zero		1


	//   ....[117]....
        /*0858*/ 	.word	0x00007ef0
        /*085c*/ 	.word	0x00000002
        /*0860*/ 	.word	0x00000140
        /*0864*/ 	.short	0x010a
        /*0866*/ 	.byte	0xff
	.zero		1


	//   ....[118]....
        /*0868*/ 	.word	0x00007f50
        /*086c*/ 	.word	0x00000002
        /*0870*/ 	.word	0x00000040
        /*0874*/ 	.short	0x010a
        /*0876*/ 	.byte	0xff
	.zero		1


	//   ....[119]....
        /*0878*/ 	.word	0x00007fb0
        /*087c*/ 	.word	0x00000002
        /*0880*/ 	.word	0x00000040
        /*0884*/ 	.short	0x010a
        /*0886*/ 	.byte	0xff
	.zero		1


	//   ....[120]....
        /*0888*/ 	.word	0x00008000
        /*088c*/ 	.word	0x00000002
        /*0890*/ 	.word	0x000000d0
        /*0894*/ 	.short	0x010a
        /*0896*/ 	.byte	0xff
	.zero		1


	//   ....[121]....
        /*0898*/ 	.word	0x00008060
        /*089c*/ 	.word	0x00000000
        /*08a0*/ 	.word	0x00000000
        /*08a4*/ 	.short	0x010a
        /*08a6*/ 	.byte	0xff
	.zero		1


	//   ....[122]....
        /*08a8*/ 	.word	0x000080c0
        /*08ac*/ 	.word	0x00000000
        /*08b0*/ 	.word	0x00000000
        /*08b4*/ 	.short	0x010a
        /*08b6*/ 	.byte	0xff
	.zero		1


	//   ....[123]....
        /*08b8*/ 	.word	0x00008120
        /*08bc*/ 	.word	0x00000000
        /*08c0*/ 	.word	0x00000000
        /*08c4*/ 	.short	0x010a
        /*08c6*/ 	.byte	0xff
	.zero		1


	//   ....[124]....
        /*08c8*/ 	.word	0x00008180
        /*08cc*/ 	.word	0x00000000
        /*08d0*/ 	.word	0x00000000
        /*08d4*/ 	.short	0x010a
        /*08d6*/ 	.byte	0xff
	.zero		1


	//   ....[125]....
        /*08d8*/ 	.word	0x000081e0
        /*08dc*/ 	.word	0x00000000
        /*08e0*/ 	.word	0x00000000
        /*08e4*/ 	.short	0x010a
        /*08e6*/ 	.byte	0xff
	.zero		1


	//   ....[126]....
        /*08e8*/ 	.word	0x00008240
        /*08ec*/ 	.word	0x00000000
        /*08f0*/ 	.word	0x00000000
        /*08f4*/ 	.short	0x010a
        /*08f6*/ 	.byte	0xff
	.zero		1


	//   ....[127]....
        /*08f8*/ 	.word	0x000082a0
        /*08fc*/ 	.word	0x00000000
        /*0900*/ 	.word	0x00000000
        /*0904*/ 	.short	0x010a
        /*0906*/ 	.byte	0xff
	.zero		1


	//   ....[128]....
        /*0908*/ 	.word	0x000082f0
        /*090c*/ 	.word	0x00000000
        /*0910*/ 	.word	0x00000130
        /*0914*/ 	.short	0x010a
        /*0916*/ 	.byte	0xff
	.zero		1


	//   ....[129]....
        /*0918*/ 	.word	0x00008350
        /*091c*/ 	.word	0x00000000
        /*0920*/ 	.word	0x000000e0
        /*0924*/ 	.short	0x010a
        /*0926*/ 	.byte	0xff
	.zero		1


	//   ....[130]....
        /*0928*/ 	.word	0x000083a0
        /*092c*/ 	.word	0x00000000
        /*0930*/ 	.word	0x000000d0
        /*0934*/ 	.short	0x010a
        /*0936*/ 	.byte	0xff
	.zero		1


	//   ....[131]....
        /*0938*/ 	.word	0x00008400
        /*093c*/ 	.word	0x00000000
        /*0940*/ 	.word	0x000000e0
        /*0944*/ 	.short	0x010a
        /*0946*/ 	.byte	0xff
	.zero		1


	//   ....[132]....
        /*0948*/ 	.word	0x00008450
        /*094c*/ 	.word	0x00000000
        /*0950*/ 	.word	0x000000d0
        /*0954*/ 	.short	0x010a
        /*0956*/ 	.byte	0xff
	.zero		1


	//   ....[133]....
        /*0958*/ 	.word	0x000084b0
        /*095c*/ 	.word	0x00000002
        /*0960*/ 	.word	0x00000110
        /*0964*/ 	.short	0x010a
        /*0966*/ 	.byte	0xff
	.zero		1


	//   ....[134]....
        /*0968*/ 	.word	0x00008510
        /*096c*/ 	.word	0x00000000
        /*0970*/ 	.word	0x00000000
        /*0974*/ 	.short	0x010a
        /*0976*/ 	.byte	0xff
	.zero		1


	//   ....[135]....
        /*0978*/ 	.word	0x00008570
        /*097c*/ 	.word	0x00000000
        /*0980*/ 	.word	0x00000000
        /*0984*/ 	.short	0x010a
        /*0986*/ 	.byte	0xff
	.zero		1


	//   ....[136]....
        /*0988*/ 	.word	0x000085d0
        /*098c*/ 	.word	0x00000000
        /*0990*/ 	.word	0x00000000
        /*0994*/ 	.short	0x010a
        /*0996*/ 	.byte	0xff
	.zero		1


	//   ....[137]....
        /*0998*/ 	.word	0x00008630
        /*099c*/ 	.word	0x00000000
        /*09a0*/ 	.word	0x00000000
        /*09a4*/ 	.short	0x010a
        /*09a6*/ 	.byte	0xff
	.zero		1


	//   ....[138]....
        /*09a8*/ 	.word	0x00008690
        /*09ac*/ 	.word	0x00000000
        /*09b0*/ 	.word	0x00000000
        /*09b4*/ 	.short	0x010a
        /*09b6*/ 	.byte	0xff
	.zero		1


	//   ....[139]....
        /*09b8*/ 	.word	0x000086e0
        /*09bc*/ 	.word	0x00000000
        /*09c0*/ 	.word	0x000000d0
        /*09c4*/ 	.short	0x010a
        /*09c6*/ 	.byte	0xff
	.zero		1


	//   ....[140]....
        /*09c8*/ 	.word	0x00008740
        /*09cc*/ 	.word	0x00000000
        /*09d0*/ 	.word	0x000000c8
        /*09d4*/ 	.short	0x010a
        /*09d6*/ 	.byte	0xff
	.zero		1


	//   ....[141]....
        /*09d8*/ 	.word	0x000087a0
        /*09dc*/ 	.word	0x00000000
        /*09e0*/ 	.word	0x000000a0
        /*09e4*/ 	.short	0x010a
        /*09e6*/ 	.byte	0xff
	.zero		1


	//   ....[142]....
        /*09e8*/ 	.word	0x00008800
        /*09ec*/ 	.word	0x00000000
        /*09f0*/ 	.word	0x000000a8
        /*09f4*/ 	.short	0x010a
        /*09f6*/ 	.byte	0xff
	.zero		1


	//   ....[143]....
        /*09f8*/ 	.word	0x00008860
        /*09fc*/ 	.word	0x00000000
        /*0a00*/ 	.word	0x000000b0
        /*0a04*/ 	.short	0x010a
        /*0a06*/ 	.byte	0xff
	.zero		1


	//   ....[144]....
        /*0a08*/ 	.word	0x000088c0
        /*0a0c*/ 	.word	0x00000000
        /*0a10*/ 	.word	0x000000b8
        /*0a14*/ 	.short	0x010a
        /*0a16*/ 	.byte	0xff
	.zero		1


	//   ....[145]....
        /*0a18*/ 	.word	0x00008920
        /*0a1c*/ 	.word	0x00000000
        /*0a20*/ 	.word	0x000000a0
        /*0a24*/ 	.short	0x010a
        /*0a26*/ 	.byte	0xff
	.zero		1


	//   ....[146]....
        /*0a28*/ 	.word	0x00008980
        /*0a2c*/ 	.word	0x00000000
        /*0a30*/ 	.word	0x000000a8
        /*0a34*/ 	.short	0x010a
        /*0a36*/ 	.byte	0xff
	.zero		1


	//   ....[147]....
        /*0a38*/ 	.word	0x000089e0
        /*0a3c*/ 	.word	0x00000000
        /*0a40*/ 	.word	0x000000b0
        /*0a44*/ 	.short	0x010a
        /*0a46*/ 	.byte	0xff
	.zero		1


	//   ....[148]....
        /*0a48*/ 	.word	0x00008a30
        /*0a4c*/ 	.word	0x00000000
        /*0a50*/ 	.word	0x000000d0
        /*0a54*/ 	.short	0x010a
        /*0a56*/ 	.byte	0xff
	.zero		1


	//   ....[149]....
        /*0a58*/ 	.word	0x00008a90
        /*0a5c*/ 	.word	0x00000002
        /*0a60*/ 	.word	0x00000080
        /*0a64*/ 	.short	0x010a
        /*0a66*/ 	.byte	0xff
	.zero		1


	//   ....[150]....
        /*0a68*/ 	.word	0x00008ae0
        /*0a6c*/ 	.word	0x00000054
        /*0a70*/ 	.word	0x000000f0
        /*0a74*/ 	.short	0x010a
        /*0a76*/ 	.byte	0xff
	.zero		1


	//   ....[151]....
        /*0a78*/ 	.word	0x00008b30
        /*0a7c*/ 	.word	0x00000002
        /*0a80*/ 	.word	0x00000080
        /*0a84*/ 	.short	0x010a
        /*0a86*/ 	.byte	0xff
	.zero		1


	//   ....[152]....
        /*0a88*/ 	.word	0x00008b80
        /*0a8c*/ 	.word	0x00000000
        /*0a90*/ 	.word	0x00000080
        /*0a94*/ 	.short	0x010a
        /*0a96*/ 	.byte	0xff
	.zero		1


	//   ....[153]....
        /*0a98*/ 	.word	0x00008bd0
        /*0a9c*/ 	.word	0x00000000
        /*0aa0*/ 	.word	0x00000080
        /*0aa4*/ 	.short	0x010a
        /*0aa6*/ 	.byte	0xff
	.zero		1


	//----- nvinfo : EIATTR_NUM_MBARRIERS
	.align		4
.L_47:
        /*0aa8*/ 	.byte	0x03, 0x38
        /*0aaa*/ 	.short	0x002a


	//----- nvinfo : EIATTR_EXIT_INSTR_OFFSETS
	.align		4
        /*0aac*/ 	.byte	0x04, 0x1c
        /*0aae*/ 	.short	(.L_49 - .L_48)


	//   ....[0]....
.L_48:
        /*0ab0*/ 	.word	0x00002b40


	//   ....[1]....
        /*0ab4*/ 	.word	0x00003030


	//   ....[2]....
        /*0ab8*/ 	.word	0x00003090


	//   ....[3]....
        /*0abc*/ 	.word	0x00003f90


	//   ....[4]....
        /*0ac0*/ 	.word	0x00004fc0


	//   ....[5]....
        /*0ac4*/ 	.word	0x00005000


	//   ....[6]....
        /*0ac8*/ 	.word	0x00007dc0


	//   ....[7]....
        /*0acc*/ 	.word	0x00007e40


	//   ....[8]....
        /*0ad0*/ 	.word	0x00007e70


	//   ....[9]....
        /*0ad4*/ 	.word	0x00007ee0


	//----- nvinfo : EIATTR_MAX_THREADS
	.align		4
.L_49:
        /*0ad8*/ 	.byte	0x04, 0x05
        /*0ada*/ 	.short	(.L_51 - .L_50)
.L_50:
        /*0adc*/ 	.word	0x00000100
        /*0ae0*/ 	.word	0x00000001
        /*0ae4*/ 	.word	0x00000001


	//----- nvinfo : EIATTR_CRS_STACK_SIZE
	.align		4
.L_51:
        /*0ae8*/ 	.byte	0x04, 0x1e
        /*0aea*/ 	.short	(.L_53 - .L_52)
.L_52:
        /*0aec*/ 	.word	0x00000000


	//----- nvinfo : EIATTR_CBANK_PARAM_SIZE
	.align		4
.L_53:
        /*0af0*/ 	.byte	0x03, 0x19
        /*0af2*/ 	.short	0x0800


	//----- nvinfo : EIATTR_PARAM_CBANK
	.align		4
        /*0af4*/ 	.byte	0x04, 0x0a
        /*0af6*/ 	.short	(.L_55 - .L_54)
	.align		4
.L_54:
        /*0af8*/ 	.word	index@(.nv.constant0._ZN7cutlass13device_kernelINS_4gemm6kernel13GemmUniversalIN4cute5tupleIJiiiiEEENS1_10collective13CollectiveMmaINS1_35MainloopSm100TmaUmmaWarpSpecializedILi8ELi2ELi4ENS5_IJNS4_1CILi1EEESB_SB_EEEEENS5_IJNSA_ILi128EEENSA_ILi64EEENSA_ILi32EEEEEEfNS5_IJSB_llEEEfSI_NS4_8TiledMMAINS4_8MMA_AtomIJNS4_17SM100_MMA_TF32_SSINS_10tfloat32_tESM_fLi128ELi64ELNS4_4UMMA5MajorE1ELSO_1ELNSN_7ScaleInE0ELSP_0EEEEEENS4_6LayoutISC_NS5_IJNSA_ILi0EEEST_ST_EEEEENS5_IJNS4_10UnderscoreESW_SW_EEEEENS4_13SM90_TMA_LOADENS4_14ComposedLayoutINS4_7SwizzleILi2ELi5ELi2EEENS4_18smem_ptr_flag_bitsILi32EEENSS_INS5_IJSG_NSA_ILi4EEEEEENS5_IJSB_SG_EEEEEEEvNS4_8identityESZ_S19_vS1A_EENS_8epilogue10collective18CollectiveEpilogueINS1C_23Sm100TmaWarpSpecializedILi4ELi2ELi16ELb1ELb0EEEJSH_NS5_IJNSS_ISE_SB_EENSS_INSA_ILi16EEESB_EEEEEfNS5_IJlSB_lEEEfS1L_NS1C_6fusion15FusionCallbacksIS1G_NS1M_17LinearCombinationIffffLNS_15FloatRoundStyleE2EEESH_S1K_JEEENS4_5SM1004TMEM4LOAD26SM100_TMEM_LOAD_32dp32b16xESZ_NS10_INS11_ILi2ELi4ELi3EEES14_NSS_INS5_IJNSA_ILi8EEES1I_EEENS5_IJS1I_SB_EEEEEEENS4_39AutoVectorizingCopyWithAssumedAlignmentILi128EEENS4_14SM90_TMA_STOREES21_S23_S23_EEEvvEEEEvNT_6ParamsE)
        /*0afc*/ 	.short	0x0380
        /*0afe*/ 	.short	0x0800


	//----- nvinfo : EIATTR_SW_WAR
	.align		4
.L_55:
        /*0b00*/ 	.byte	0x04, 0x36
        /*0b02*/ 	.short	(.L_57 - .L_56)
.L_56:
        /*0b04*/ 	.word	0x00000008
.L_57:


//--------------------- .nv.callgraph             --------------------------
	.section	.nv.callgraph,"",@"SHT_CUDA_CALLGRAPH"
	.align	4
	.sectionentsize	8
	.align		4
        /*0000*/ 	.word	0x00000000
	.align		4
        /*0004*/ 	.word	0xffffffff
	.align		4
        /*0008*/ 	.word	index@(_ZN7cutlass13device_kernelINS_4gemm6kernel13GemmUniversalIN4cute5tupleIJiiiiEEENS1_10collective13CollectiveMmaINS1_35MainloopSm100TmaUmmaWarpSpecializedILi8ELi2ELi4ENS5_IJNS4_1CILi1EEESB_SB_EEEEENS5_IJNSA_ILi128EEENSA_ILi64EEENSA_ILi32EEEEEEfNS5_IJSB_llEEEfSI_NS4_8TiledMMAINS4_8MMA_AtomIJNS4_17SM100_MMA_TF32_SSINS_10tfloat32_tESM_fLi128ELi64ELNS4_4UMMA5MajorE1ELSO_1ELNSN_7ScaleInE0ELSP_0EEEEEENS4_6LayoutISC_NS5_IJNSA_ILi0EEEST_ST_EEEEENS5_IJNS4_10UnderscoreESW_SW_EEEEENS4_13SM90_TMA_LOADENS4_14ComposedLayoutINS4_7SwizzleILi2ELi5ELi2EEENS4_18smem_ptr_flag_bitsILi32EEENSS_INS5_IJSG_NSA_ILi4EEEEEENS5_IJSB_SG_EEEEEEEvNS4_8identityESZ_S19_vS1A_EENS_8epilogue10collective18CollectiveEpilogueINS1C_23Sm100TmaWarpSpecializedILi4ELi2ELi16ELb1ELb0EEEJSH_NS5_IJNSS_ISE_SB_EENSS_INSA_ILi16EEESB_EEEEEfNS5_IJlSB_lEEEfS1L_NS1C_6fusion15FusionCallbacksIS1G_NS1M_17LinearCombinationIffffLNS_15FloatRoundStyleE2EEESH_S1K_JEEENS4_5SM1004TMEM4LOAD26SM100_TMEM_LOAD_32dp32b16xESZ_NS10_INS11_ILi2ELi4ELi3EEES14_NSS_INS5_IJNSA_ILi8EEES1I_EEENS5_IJS1I_SB_EEEEEEENS4_39AutoVectorizingCopyWithAssumedAlignmentILi128EEENS4_14SM90_TMA_STOREES21_S23_S23_EEEvvEEEEvNT_6ParamsE)
	.align		4
        /*000c*/ 	.word	index@(__assertfail)
	.align		4
        /*0010*/ 	.word	0x00000000
	.align		4
        /*0014*/ 	.word	0xfffffffe
	.align		4
        /*0018*/ 	.word	0x00000000
	.align		4
        /*001c*/ 	.word	0xfffffffd
	.align		4
        /*0020*/ 	.word	0x00000000
	.align		4
        /*0024*/ 	.word	0xfffffffc


//--------------------- .nv.constant4             --------------------------
	.section	.nv.constant4,"a",@progbits
	.align	8
	.align		8
.nv.constant4:
        /*0000*/ 	.dword	__assertfail
	.align		8
        /*0008*/ 	.dword	__unnamed_1
	.align		8
        /*0010*/ 	.dword	__unnamed_2
	.align		8
        /*0018*/ 	.dword	_ZN40_INTERNAL_f8e479ce_4_k_cu_e97fff3f_354574cuda3std3__45__cpo5beginE
	.align		8
        /*0020*/ 	.dword	_ZN40_INTERNAL_f8e479ce_4_k_cu_e97fff3f_354574cuda3std3__45__cpo3endE
	.align		8
        /*0028*/ 	.dword	_ZN40_INTERNAL_f8e479ce_4_k_cu_e97fff3f_354574cuda3std3__45__cpo6cbeginE
	.align		8
        /*0030*/ 	.dword	_ZN40_INTERNAL_f8e479ce_4_k_cu_e97fff3f_354574cuda3std3__45__cpo4cendE
	.align		8
        /*0038*/ 	.dword	_ZN40_INTERNAL_f8e479ce_4_k_cu_e97fff3f_354574cuda3std3__442_GLOBAL__N__f8e479ce_4_k_cu_e97fff3f_354576ignoreE
	.align		8
        /*0040*/ 	.dword	_ZN40_INTERNAL_f8e479ce_4_k_cu_e97fff3f_354574cuda3std3__419piecewise_constructE
	.align		8
        /*0048*/ 	.dword	_ZN40_INTERNAL_f8e479ce_4_k_cu_e97fff3f_354574cuda3std3__48in_placeE
	.align		8
        /*0050*/ 	.dword	_ZN40_INTERNAL_f8e479ce_4_k_cu_e97fff3f_354574cuda3std6ranges3__45__cpo4swapE
	.align		8
        /*0058*/ 	.dword	_ZN40_INTERNAL_f8e479ce_4_k_cu_e97fff3f_354574cuda3std6ranges3__45__cpo9iter_moveE
	.align		8
        /*0060*/ 	.dword	_ZN40_INTERNAL_f8e479ce_4_k_cu_e97fff3f_354574cute7productE
	.align		8
        /*0068*/ 	.dword	_ZN40_INTERNAL_f8e479ce_4_k_cu_e97fff3f_354574cute1_E
	.align		8
        /*0070*/ 	.dword	$str$25
	.align		8
        /*0078*/ 	.dword	$str$26
	.align		8
        /*0080*/ 	.dword	$str$27
	.align		8
        /*0088*/ 	.dword	$str$28


//--------------------- .text._ZN7cutlass13device_kernelINS_4gemm6kernel13GemmUniversalIN4cute5tupleIJiiiiEEENS1_10collective13CollectiveMmaINS1_35MainloopSm100TmaUmmaWarpSpecializedILi8ELi2ELi4ENS5_IJNS4_1CILi1EEESB_SB_EEEEENS5_IJNSA_ILi128EEENSA_ILi64EEENSA_ILi32EEEEEEfNS5_IJSB_llEEEfSI_NS4_8TiledMMAINS4_8MMA_AtomIJNS4_17SM100_MMA_TF32_SSINS_10tfloat32_tESM_fLi128ELi64ELNS4_4UMMA5MajorE1ELSO_1ELNSN_7ScaleInE0ELSP_0EEEEEENS4_6LayoutISC_NS5_IJNSA_ILi0EEEST_ST_EEEEENS5_IJNS4_10UnderscoreESW_SW_EEEEENS4_13SM90_TMA_LOADENS4_14ComposedLayoutINS4_7SwizzleILi2ELi5ELi2EEENS4_18smem_ptr_flag_bitsILi32EEENSS_INS5_IJSG_NSA_ILi4EEEEEENS5_IJSB_SG_EEEEEEEvNS4_8identityESZ_S19_vS1A_EENS_8epilogue10collective18CollectiveEpilogueINS1C_23Sm100TmaWarpSpecializedILi4ELi2ELi16ELb1ELb0EEEJSH_NS5_IJNSS_ISE_SB_EENSS_INSA_ILi16EEESB_EEEEEfNS5_IJlSB_lEEEfS1L_NS1C_6fusion15FusionCallbacksIS1G_NS1M_17LinearCombinationIffffLNS_15FloatRoundStyleE2EEESH_S1K_JEEENS4_5SM1004TMEM4LOAD26SM100_TMEM_LOAD_32dp32b16xESZ_NS10_INS11_ILi2ELi4ELi3EEES14_NSS_INS5_IJNSA_ILi8EEES1I_EEENS5_IJS1I_SB_EEEEEEENS4_39AutoVectorizingCopyWithAssumedAlignmentILi128EEENS4_14SM90_TMA_STOREES21_S23_S23_EEEvvEEEEvNT_6ParamsE --------------------------
	.section	.text._ZN7cutlass13device_kernelINS_4gemm6kernel13GemmUniversalIN4cute5tupleIJiiiiEEENS1_10collective13CollectiveMmaINS1_35MainloopSm100TmaUmmaWarpSpecializedILi8ELi2ELi4ENS5_IJNS4_1CILi1EEESB_SB_EEEEENS5_IJNSA_ILi128EEENSA_ILi64EEENSA_ILi32EEEEEEfNS5_IJSB_llEEEfSI_NS4_8TiledMMAINS4_8MMA_AtomIJNS4_17SM100_MMA_TF32_SSINS_10tfloat32_tESM_fLi128ELi64ELNS4_4UMMA5MajorE1ELSO_1ELNSN_7ScaleInE0ELSP_0EEEEEENS4_6LayoutISC_NS5_IJNSA_ILi0EEEST_ST_EEEEENS5_IJNS4_10UnderscoreESW_SW_EEEEENS4_13SM90_TMA_LOADENS4_14ComposedLayoutINS4_7SwizzleILi2ELi5ELi2EEENS4_18smem_ptr_flag_bitsILi32EEENSS_INS5_IJSG_NSA_ILi4EEEEEENS5_IJSB_SG_EEEEEEEvNS4_8identityESZ_S19_vS1A_EENS_8epilogue10collective18CollectiveEpilogueINS1C_23Sm100TmaWarpSpecializedILi4ELi2ELi16ELb1ELb0EEEJSH_NS5_IJNSS_ISE_SB_EENSS_INSA_ILi16EEESB_EEEEEfNS5_IJlSB_lEEEfS1L_NS1C_6fusion15FusionCallbacksIS1G_NS1M_17LinearCombinationIffffLNS_15FloatRoundStyleE2EEESH_S1K_JEEENS4_5SM1004TMEM4LOAD26SM100_TMEM_LOAD_32dp32b16xESZ_NS10_INS11_ILi2ELi4ELi3EEES14_NSS_INS5_IJNSA_ILi8EEES1I_EEENS5_IJS1I_SB_EEEEEEENS4_39AutoVectorizingCopyWithAssumedAlignmentILi128EEENS4_14SM90_TMA_STOREES21_S23_S23_EEEvvEEEEvNT_6ParamsE,"ax",@progbits
	.align	128
.text._ZN7cutlass13device_kernelINS_4gemm6kernel13GemmUniversalIN4cute5tupleIJiiiiEEENS1_10collective13CollectiveMmaINS1_35MainloopSm100TmaUmmaWarpSpecializedILi8ELi2ELi4ENS5_IJNS4_1CILi1EEESB_SB_EEEEENS5_IJNSA_ILi128EEENSA_ILi64EEENSA_ILi32EEEEEEfNS5_IJSB_llEEEfSI_NS4_8TiledMMAINS4_8MMA_AtomIJNS4_17SM100_MMA_TF32_SSINS_10tfloat32_tESM_fLi128ELi64ELNS4_4UMMA5MajorE1ELSO_1ELNSN_7ScaleInE0ELSP_0EEEEEENS4_6LayoutISC_NS5_IJNSA_ILi0EEEST_ST_EEEEENS5_IJNS4_10UnderscoreESW_SW_EEEEENS4_13SM90_TMA_LOADENS4_14ComposedLayoutINS4_7SwizzleILi2ELi5ELi2EEENS4_18smem_ptr_flag_bitsILi32EEENSS_INS5_IJSG_NSA_ILi4EEEEEENS5_IJSB_SG_EEEEEEEvNS4_8identityESZ_S19_vS1A_EENS_8epilogue10collective18CollectiveEpilogueINS1C_23Sm100TmaWarpSpecializedILi4ELi2ELi16ELb1ELb0EEEJSH_NS5_IJNSS_ISE_SB_EENSS_INSA_ILi16EEESB_EEEEEfNS5_IJlSB_lEEEfS1L_NS1C_6fusion15FusionCallbacksIS1G_NS1M_17LinearCombinationIffffLNS_15FloatRoundStyleE2EEESH_S1K_JEEENS4_5SM1004TMEM4LOAD26SM100_TMEM_LOAD_32dp32b16xESZ_NS10_INS11_ILi2ELi4ELi3EEES14_NSS_INS5_IJNSA_ILi8EEES1I_EEENS5_IJS1I_SB_EEEEEEENS4_39AutoVectorizingCopyWithAssumedAlignmentILi128EEENS4_14SM90_TMA_STOREES21_S23_S23_EEEvvEEEEvNT_6ParamsE:
        .type           _ZN7cutlass13device_kernelINS_4gemm6kernel13GemmUniversalIN4cute5tupleIJiiiiEEENS1_10collective13CollectiveMmaINS1_35MainloopSm100TmaUmmaWarpSpecializedILi8ELi2ELi4ENS5_IJNS4_1CILi1EEESB_SB_EEEEENS5_IJNSA_ILi128EEENSA_ILi64EEENSA_ILi32EEEEEEfNS5_IJSB_llEEEfSI_NS4_8TiledMMAINS4_8MMA_AtomIJNS4_17SM100_MMA_TF32_SSINS_10tfloat32_tESM_fLi128ELi64ELNS4_4UMMA5MajorE1ELSO_1ELNSN_7ScaleInE0ELSP_0EEEEEENS4_6LayoutISC_NS5_IJNSA_ILi0EEEST_ST_EEEEENS5_IJNS4_10UnderscoreESW_SW_EEEEENS4_13SM90_TMA_LOADENS4_14ComposedLayoutINS4_7SwizzleILi2ELi5ELi2EEENS4_18smem_ptr_flag_bitsILi32EEENSS_INS5_IJSG_NSA_ILi4EEEEEENS5_IJSB_SG_EEEEEEEvNS4_8identityESZ_S19_vS1A_EENS_8epilogue10collective18CollectiveEpilogueINS1C_23Sm100TmaWarpSpecializedILi4ELi2ELi16ELb1ELb0EEEJSH_NS5_IJNSS_ISE_SB_EENSS_INSA_ILi16EEESB_EEEEEfNS5_IJlSB_lEEEfS1L_NS1C_6fusion15FusionCallbacksIS1G_NS1M_17LinearCombinationIffffLNS_15FloatRoundStyleE2EEESH_S1K_JEEENS4_5SM1004TMEM4LOAD26SM100_TMEM_LOAD_32dp32b16xESZ_NS10_INS11_ILi2ELi4ELi3EEES14_NSS_INS5_IJNSA_ILi8EEES1I_EEENS5_IJS1I_SB_EEEEEEENS4_39AutoVectorizingCopyWithAssumedAlignmentILi128EEENS4_14SM90_TMA_STOREES21_S23_S23_EEEvvEEEEvNT_6ParamsE,@function
        .size           _ZN7cutlass13device_kernelINS_4gemm6kernel13GemmUniversalIN4cute5tupleIJiiiiEEENS1_10collective13CollectiveMmaINS1_35MainloopSm100TmaUmmaWarpSpecializedILi8ELi2ELi4ENS5_IJNS4_1CILi1EEESB_SB_EEEEENS5_IJNSA_ILi128EEENSA_ILi64EEENSA_ILi32EEEEEEfNS5_IJSB_llEEEfSI_NS4_8TiledMMAINS4_8MMA_AtomIJNS4_17SM100_MMA_TF32_SSINS_10tfloat32_tESM_fLi128ELi64ELNS4_4UMMA5MajorE1ELSO_1ELNSN_7ScaleInE0ELSP_0EEEEEENS4_6LayoutISC_NS5_IJNSA_ILi0EEEST_ST_EEEEENS5_IJNS4_10UnderscoreESW_SW_EEEEENS4_13SM90_TMA_LOADENS4_14ComposedLayoutINS4_7SwizzleILi2ELi5ELi2EEENS4_18smem_ptr_flag_bitsILi32EEENSS_INS5_IJSG_NSA_ILi4EEEEEENS5_IJSB_SG_EEEEEEEvNS4_8identityESZ_S19_vS1A_EENS_8epilogue10collective18CollectiveEpilogueINS1C_23Sm100TmaWarpSpecializedILi4ELi2ELi16ELb1ELb0EEEJSH_NS5_IJNSS_ISE_SB_EENSS_INSA_ILi16EEESB_EEEEEfNS5_IJlSB_lEEEfS1L_NS1C_6fusion15FusionCallbacksIS1G_NS1M_17LinearCombinationIffffLNS_15FloatRoundStyleE2EEESH_S1K_JEEENS4_5SM1004TMEM4LOAD26SM100_TMEM_LOAD_32dp32b16xESZ_NS10_INS11_ILi2ELi4ELi3EEES14_NSS_INS5_IJNSA_ILi8EEES1I_EEENS5_IJS1I_SB_EEEEEEENS4_39AutoVectorizingCopyWithAssumedAlignmentILi128EEENS4_14SM90_TMA_STOREES21_S23_S23_EEEvvEEEEvNT_6ParamsE,(.L_x_192 - _ZN7cutlass13device_kernelINS_4gemm6kernel13GemmUniversalIN4cute5tupleIJiiiiEEENS1_10collective13CollectiveMmaINS1_35MainloopSm100TmaUmmaWarpSpecializedILi8ELi2ELi4ENS5_IJNS4_1CILi1EEESB_SB_EEEEENS5_IJNSA_ILi128EEENSA_ILi64EEENSA_ILi32EEEEEEfNS5_IJSB_llEEEfSI_NS4_8TiledMMAINS4_8MMA_AtomIJNS4_17SM100_MMA_TF32_SSINS_10tfloat32_tESM_fLi128ELi64ELNS4_4UMMA5MajorE1ELSO_1ELNSN_7ScaleInE0ELSP_0EEEEEENS4_6LayoutISC_NS5_IJNSA_ILi0EEEST_ST_EEEEENS5_IJNS4_10UnderscoreESW_SW_EEEEENS4_13SM90_TMA_LOADENS4_14ComposedLayoutINS4_7SwizzleILi2ELi5ELi2EEENS4_18smem_ptr_flag_bitsILi32EEENSS_INS5_IJSG_NSA_ILi4EEEEEENS5_IJSB_SG_EEEEEEEvNS4_8identityESZ_S19_vS1A_EENS_8epilogue10collective18CollectiveEpilogueINS1C_23Sm100TmaWarpSpecializedILi4ELi2ELi16ELb1ELb0EEEJSH_NS5_IJNSS_ISE_SB_EENSS_INSA_ILi16EEESB_EEEEEfNS5_IJlSB_lEEEfS1L_NS1C_6fusion15FusionCallbacksIS1G_NS1M_17LinearCombinationIffffLNS_15FloatRoundStyleE2EEESH_S1K_JEEENS4_5SM1004TMEM4LOAD26SM100_TMEM_LOAD_32dp32b16xESZ_NS10_INS11_ILi2ELi4ELi3EEES14_NSS_INS5_IJNSA_ILi8EEES1I_EEENS5_IJS1I_SB_EEEEEEENS4_39AutoVectorizingCopyWithAssumedAlignmentILi128EEENS4_14SM90_TMA_STOREES21_S23_S23_EEEvvEEEEvNT_6ParamsE)
        .other          _ZN7cutlass13device_kernelINS_4gemm6kernel13GemmUniversalIN4cute5tupleIJiiiiEEENS1_10collective13CollectiveMmaINS1_35MainloopSm100TmaUmmaWarpSpecializedILi8ELi2ELi4ENS5_IJNS4_1CILi1EEESB_SB_EEEEENS5_IJNSA_ILi128EEENSA_ILi64EEENSA_ILi32EEEEEEfNS5_IJSB_llEEEfSI_NS4_8TiledMMAINS4_8MMA_AtomIJNS4_17SM100_MMA_TF32_SSINS_10tfloat32_tESM_fLi128ELi64ELNS4_4UMMA5MajorE1ELSO_1ELNSN_7ScaleInE0ELSP_0EEEEEENS4_6LayoutISC_NS5_IJNSA_ILi0EEEST_ST_EEEEENS5_IJNS4_10UnderscoreESW_SW_EEEEENS4_13SM90_TMA_LOADENS4_14ComposedLayoutINS4_7SwizzleILi2ELi5ELi2EEENS4_18smem_ptr_flag_bitsILi32EEENSS_INS5_IJSG_NSA_ILi4EEEEEENS5_IJSB_SG_EEEEEEEvNS4_8identityESZ_S19_vS1A_EENS_8epilogue10collective18CollectiveEpilogueINS1C_23Sm100TmaWarpSpecializedILi4ELi2ELi16ELb1ELb0EEEJSH_NS5_IJNSS_ISE_SB_EENSS_INSA_ILi16EEESB_EEEEEfNS5_IJlSB_lEEEfS1L_NS1C_6fusion15FusionCallbacksIS1G_NS1M_17LinearCombinationIffffLNS_15FloatRoundStyleE2EEESH_S1K_JEEENS4_5SM1004TMEM4LOAD26SM100_TMEM_LOAD_32dp32b16xESZ_NS10_INS11_ILi2ELi4ELi3EEES14_NSS_INS5_IJNSA_ILi8EEES1I_EEENS5_IJS1I_SB_EEEEEEENS4_39AutoVectorizingCopyWithAssumedAlignmentILi128EEENS4_14SM90_TMA_STOREES21_S23_S23_EEEvvEEEEvNT_6ParamsE,@"STO_CUDA_ENTRY STV_DEFAULT"
_ZN7cutlass13device_kernelINS_4gemm6kernel13GemmUniversalIN4cute5tupleIJiiiiEEENS1_10collective13CollectiveMmaINS1_35MainloopSm100TmaUmmaWarpSpecializedILi8ELi2ELi4ENS5_IJNS4_1CILi1EEESB_SB_EEEEENS5_IJNSA_ILi128EEENSA_ILi64EEENSA_ILi32EEEEEEfNS5_IJSB_llEEEfSI_NS4_8TiledMMAINS4_8MMA_AtomIJNS4_17SM100_MMA_TF32_SSINS_10tfloat32_tESM_fLi128ELi64ELNS4_4UMMA5MajorE1ELSO_1ELNSN_7ScaleInE0ELSP_0EEEEEENS4_6LayoutISC_NS5_IJNSA_ILi0EEEST_ST_EEEEENS5_IJNS4_10UnderscoreESW_SW_EEEEENS4_13SM90_TMA_LOADENS4_14ComposedLayoutINS4_7SwizzleILi2ELi5ELi2EEENS4_18smem_ptr_flag_bitsILi32EEENSS_INS5_IJSG_NSA_ILi4EEEEEENS5_IJSB_SG_EEEEEEEvNS4_8identityESZ_S19_vS1A_EENS_8epilogue10collective18CollectiveEpilogueINS1C_23Sm100TmaWarpSpecializedILi4ELi2ELi16ELb1ELb0EEEJSH_NS5_IJNSS_ISE_SB_EENSS_INSA_ILi16EEESB_EEEEEfNS5_IJlSB_lEEEfS1L_NS1C_6fusion15FusionCallbacksIS1G_NS1M_17LinearCombinationIffffLNS_15FloatRoundStyleE2EEESH_S1K_JEEENS4_5SM1004TMEM4LOAD26SM100_TMEM_LOAD_32dp32b16xESZ_NS10_INS11_ILi2ELi4ELi3EEES14_NSS_INS5_IJNSA_ILi8EEES1I_EEENS5_IJS1I_SB_EEEEEEENS4_39AutoVectorizingCopyWithAssumedAlignmentILi128EEENS4_14SM90_TMA_STOREES21_S23_S23_EEEvvEEEEvNT_6ParamsE:
[----:B------:R-:W1:Y:S01]  /*0000*/  LDC R1, c[0x0][0x37c] ;  /* 0x0000df00ff017b82 */ /* 0x000e620000000800 */
[----:B------:R-:W2:Y:S01]  /*0010*/  S2R R77, SR_TID.X ;  /* 0x00000000004d7919 */ /* 0x000ea20000002100 */
[----:B------:R-:W3:Y:S01]  /*0020*/  LDCU.64 UR4, c[0x0][0x890] ;  /* 0x00011200ff0477ac */ /* 0x000ee20008000a00 */
[----:B------:R-:W-:Y:S02]  /*0030*/  PRMT R64, RZ, 0x7610, R64 ;  /* 0x00007610ff407816 */ /* 0x000fe40000000040 */
[----:B------:R-:W-:Y:S01]  /*0040*/  ELECT P5, URZ, PT ;  /* 0x0000000000ff782f */ /* 0x000fe200038a0000 */
[----:B------:R-:W4:Y:S01]  /*0050*/  LDCU.64 UR46, c[0x0][0x358] ;  /* 0x00006b00ff2e77ac */ /* 0x000f220008000a00 */
[----:B---3--:R-:W-:-:S04]  /*0060*/  UISETP.NE.U32.AND UP0, UPT, UR4, URZ, UPT ;  /* 0x000000ff0400728c */ /* 0x008fc8000bf05070 */
[----:B------:R-:W-:Y:S01]  /*0070*/  UISETP.NE.AND.EX UP0, UPT, UR5, URZ, UPT, UP0 ;  /* 0x000000ff0500728c */ /* 0x000fe2000bf05300 */
[----:B--2---:R-:W-:-:S05]  /*0080*/  SHF.R.U32.HI R68, RZ, 0x5, R77 ;  /* 0x00000005ff447819 */ /* 0x004fca000001164d */
[----:B------:R-:W2:Y:S02]  /*0090*/  SHFL.IDX PT, R0, R68, RZ, 0x1f ;  /* 0x00001fff44007589 */ /* 0x000ea400000e0000 */
[----:B--2---:R-:W-:Y:S01]  /*00a0*/  R2UR UR8, R0 ;  /* 0x00000000000872ca */ /* 0x004fe200000e0000 */
[----:B-1--4-:R-:W-:-:S14]  /*00b0*/  BRA.U UP0, `(.L_x_0) ;  /* 0x00000001002c7547 */ /* 0x012fdc000b800000 */
[----:B------:R-:W1:Y:S02]  /*00c0*/  LDCU.64 UR6, c[0x0][0x888] ;  /* 0x00011100ff0677ac */ /* 0x000e640008000a00 */
[----:B-1----:R-:W-:-:S04]  /*00d0*/  UISETP.NE.U32.AND UP0, UPT, UR6, URZ, UPT ;  /* 0x000000ff0600728c */ /* 0x002fc8000bf05070 */
[----:B------:R-:W-:-:S09]  /*00e0*/  UISETP.NE.AND.EX UP0, UPT, UR7, URZ, UPT, UP0 ;  /* 0x000000ff0700728c */ /* 0x000fd2000bf05300 */
[----:B------:R-:W-:Y:S05]  /*00f0*/  BRA.U !UP0, `(.L_x_1) ;  /* 0x0000000108107547 */ /* 0x000fea000b800000 */
[----:B------:R-:W1:Y:S02]  /*0100*/  LDC.64 R2, c[0x0][0x888] ;  /* 0x00022200ff027b82 */ /* 0x000e640000000a00 */
[----:B-1----:R1:W5:Y:S01]  /*0110*/  LDG.E R35, desc[UR46][R2.64] ;  /* 0x0000002e02237981 */ /* 0x002362000c1e1900 */
[----:B------:R-:W-:Y:S01]  /*0120*/  HFMA2 R64, -RZ, RZ, 0, 5.9604644775390625e-08 ;  /* 0x00000001ff407431 */ /* 0x000fe200000001ff */
[----:B------:R-:W-:Y:S05]  /*0130*/  BRA `(.L_x_0) ;  /* 0x00000000000c7947 */ /* 0x000fea0003800000 */
.L_x_1:
[----:B------:R-:W1:Y:S01]  /*0140*/  LDCU UR6, c[0x0][0x880] ;  /* 0x00011000ff0677ac */ /* 0x000e620008000800 */
[----:B------:R-:W-:Y:S01]  /*0150*/  HFMA2 R64, -RZ, RZ, 0, 5.9604644775390625e-08 ;  /* 0x00000001ff407431 */ /* 0x000fe200000001ff */
[----:B-1----:R-:W-:-:S07]  /*0160*/  MOV R35, UR6 ;  /* 0x0000000600237c02 */ /* 0x002fce0008000f00 */
.L_x_0:
[----:B------:R-:W2:Y:S02]  /*0170*/  LDCU.64 UR6, c[0x0][0x8b0] ;  /* 0x00011600ff0677ac */ /* 0x000ea40008000a00 */
[----:B--2---:R-:W-:-:S04]  /*0180*/  UISETP.NE.U32.AND UP0, UPT, UR6, URZ, UPT ;  /* 0x000000ff0600728c */ /* 0x004fc8000bf05070 */
[----:B------:R-:W-:-:S09]  /*0190*/  UISETP.NE.AND.EX UP0, UPT, UR7, URZ, UPT, UP0 ;  /* 0x000000ff0700728c */ /* 0x000fd2000bf05300 */
[----:B------:R-:W-:Y:S05]  /*01a0*/  BRA.U UP0, `(.L_x_2) ;  /* 0x0000000100247547 */ /* 0x000fea000b800000 */
[----:B------:R-:W2:Y:S02]  /*01b0*/  LDCU.64 UR6, c[0x0][0x8a8] ;  /* 0x00011500ff0677ac */ /* 0x000ea40008000a00 */
[----:B--2---:R-:W-:-:S04]  /*01c0*/  UISETP.NE.U32.AND UP0, UPT, UR6, URZ, UPT ;  /* 0x000000ff0600728c */ /* 0x004fc8000bf05070 */
[----:B------:R-:W-:-:S09]  /*01d0*/  UISETP.NE.AND.EX UP0, UPT, UR7, URZ, UPT, UP0 ;  /* 0x000000ff0700728c */ /* 0x000fd2000bf05300 */
[----:B------:R-:W-:Y:S05]  /*01e0*/  BRA.U !UP0, `(.L_x_3) ;  /* 0x00000001080c7547 */ /* 0x000fea000b800000 */
[----:B-1----:R-:W1:Y:S02]  /*01f0*/  LDC.64 R2, c[0x0][0x8a8] ;  /* 0x00022a00ff027b82 */ /* 0x002e640000000a00 */
[----:B-1----:R2:W5:Y:S01]  /*0200*/  LDG.E R33, desc[UR46][R2.64] ;  /* 0x0000002e02217981 */ /* 0x002562000c1e1900 */
[----:B------:R-:W-:Y:S05]  /*0210*/  BRA `(.L_x_2) ;  /* 0x0000000000087947 */ /* 0x000fea0003800000 */
.L_x_3:
[----:B------:R-:W2:Y:S02]  /*0220*/  LDCU UR6, c[0x0][0x8a0] ;  /* 0x00011400ff0677ac */ /* 0x000ea40008000800 */
[----:B--2---:R-:W-:Y:S02]  /*0230*/  MOV R33, UR6 ;  /* 0x0000000600217c02 */ /* 0x004fe40008000f00 */
.L_x_2:
[----:B------:R-:W-:Y:S01]  /*0240*/  IMAD.U32 R0, RZ, RZ, UR8 ;  /* 0x00000008ff007e24 */ /* 0x000fe2000f8e00ff */
[----:B------:R-:W-:Y:S04]  /*0250*/  BSSY.RECONVERGENT B0, `(.L_x_4) ;  /* 0x000000c000007945 */ /* 0x000fe80003800200 */
[C---:B------:R-:W-:Y:S02]  /*0260*/  ISETP.NE.OR P1, PT, R0.reuse, 0x1, !P5 ;  /* 0x000000010000780c */ /* 0x040fe40006f25670 */
[----:B------:R-:W-:-:S11]  /*0270*/  ISETP.NE.OR P0, PT, R0, 0x3, !P5 ;  /* 0x000000030000780c */ /* 0x000fd60006f05670 */
[----:B------:R-:W-:Y:S05]  /*0280*/  @P1 BRA `(.L_x_5) ;  /* 0x0000000000201947 */ /* 0x000fea0003800000 */
[----:B------:R-:W3:Y:S02]  /*0290*/  LDCU.64 UR6, c[0x0][0x348] ;  /* 0x00006900ff0677ac */ /* 0x000ee40008000a00 */
[----:B---3--:R-:W-:Y:S02]  /*02a0*/  UIADD3 UR10, UP1, UPT, UR6, 0x80, URZ ;  /* 0x00000080060a7890 */ /* 0x008fe4000ff3e0ff */
[----:B------:R-:W-:Y:S02]  /*02b0*/  UIADD3 UR6, UP0, UPT, UR6, 0x180, URZ ;  /* 0x0000018006067890 */ /* 0x000fe4000ff1e0ff */
[----:B------:R-:W-:Y:S02]  /*02c0*/  UIADD3.X UR11, UPT, UPT, URZ, UR7, URZ, UP1, !UPT ;  /* 0x00000007ff0b7290 */ /* 0x000fe40008ffe4ff */
[----:B------:R-:W-:-:S07]  /*02d0*/  UIADD3.X UR7, UPT, UPT, URZ, UR7, URZ, UP0, !UPT ;  /* 0x00000007ff077290 */ /* 0x000fce00087fe4ff */
[----:B------:R3:W-:Y:S02]  /*02e0*/  UTMACCTL.PF [UR10] ;  /* 0x000000000a0079b9 */ /* 0x0007e40008040000 */
[----:B------:R3:W-:Y:S02]  /*02f0*/  UTMACCTL.PF [UR6] ;  /* 0x00000000060079b9 */ /* 0x0007e40008040000 */
[----:B---3--:R-:W-:Y:S01]  /*0300*/  NOP ;  /* 0x0000000000007918 */ /* 0x008fe20000000000 */
.L_x_5:
[----:B------:R-:W-:Y:S05]  /*0310*/  BSYNC.RECONVERGENT B0 ;  /* 0x0000000000007941 */ /* 0x000fea0003800200 */
.L_x_4:
[----:B------:R-:W-:Y:S04]  /*0320*/  BSSY.RECONVERGENT B0, `(.L_x_6) ;  /* 0x000000a000007945 */ /* 0x000fe80003800200 */
        /* <DEDUP_REMOVED lines=9> */
.L_x_7:
[----:B------:R-:W-:Y:S05]  /*03c0*/  BSYNC.RECONVERGENT B0 ;  /* 0x0000000000007941 */ /* 0x000fea0003800200 */
.L_x_6:
[----:B------:R-:W3:Y:S01]  /*03d0*/  LDCU.64 UR6, c[0x0][0x888] ;  /* 0x00011100ff0677ac */ /* 0x000ee20008000a00 */
[----:B------:R-:W-:Y:S02]  /*03e0*/  UISETP.EQ.U32.AND UP1, UPT, UR4, URZ, UPT ;  /* 0x000000ff0400728c */ /* 0x000fe4000bf22070 */
[----:B------:R-:W-:Y:S02]  /*03f0*/  UPLOP3.LUT UP2, UPT, UPT, UPT, UPT, 0x80, 0x8 ;  /* 0x000000000008789c */ /* 0x000fe40003f4f070 */
[----:B---3--:R-:W-:-:S04]  /*0400*/  UISETP.NE.U32.AND UP0, UPT, UR6, URZ, UPT ;  /* 0x000000ff0600728c */ /* 0x008fc8000bf05070 */
[----:B------:R-:W-:-:S04]  /*0410*/  UISETP.NE.AND.EX UP0, UPT, UR7, URZ, UPT, UP0 ;  /* 0x000000ff0700728c */ /* 0x000fc8000bf05300 */
[----:B------:R-:W-:-:S04]  /*0420*/  UISETP.EQ.OR.EX UP3, UPT, UR5, URZ, !UP0, UP1 ;  /* 0x000000ff0500728c */ /* 0x000fc8000c762710 */
[----:B------:R-:W-:-:S05]  /*0430*/  UP2UR UR49, UPR, URZ, 0x8 ;  /* 0x00000008ff317883 */ /* 0x000fca0008000000 */
[----:B------:R-:W-:Y:S07]  /*0440*/  BRA.U !UP3, `(.L_x_8) ;  /* 0x000000010b207547 */ /* 0x000fee000b800000 */
[----:B------:R-:W-:Y:S01]  /*0450*/  UISETP.NE.U32.AND UP2, UPT, UR4, URZ, UPT ;  /* 0x000000ff0400728c */ /* 0x000fe2000bf45070 */
[----:B-----5:R-:W-:Y:S01]  /*0460*/  FSETP.NEU.AND P0, PT, R35, RZ, PT ;  /* 0x000000ff2300720b */ /* 0x020fe20003f0d000 */
[----:B------:R-:W-:Y:S02]  /*0470*/  USEL UR4, URZ, 0xffffffff, UP0 ;  /* 0xffffffffff047887 */ /* 0x000fe40008000000 */
[----:B------:R-:W-:-:S10]  /*0480*/  UISETP.NE.AND.EX UP2, UPT, UR5, URZ, UPT, UP2 ;  /* 0x000000ff0500728c */ /* 0x000fd4000bf45320 */
[----:B------:R-:W-:Y:S01]  /*0490*/  VOTEU.ANY UP1, P0 ;  /* 0x0000000000ff7886 */ /* 0x000fe20000020100 */
[----:B------:R-:W-:-:S04]  /*04a0*/  @!UP2 USEL UR4, URZ, 0xffffffff, UP1 ;  /* 0xffffffffff04a887 */ /* 0x000fc80008800000 */
[----:B------:R-:W-:-:S04]  /*04b0*/  ULOP3.LUT UR4, UR4, 0x1, URZ, 0xc0, !UPT ;  /* 0x0000000104047892 */ /* 0x000fc8000f8ec0ff */
[----:B------:R-:W-:-:S11]  /*04c0*/  UISETP.NE.U32.AND UP2, UPT, UR4, 0x1, UPT ;  /* 0x000000010400788c */ /* 0x000fd6000bf45070 */
.L_x_8:
[----:B-12---:R-:W1:Y:S01]  /*04d0*/  SHFL.IDX PT, R2, R68, RZ, 0x1f ;  /* 0x00001fff44027589 */ /* 0x006e6200000e0000 */
[----:B------:R-:W-:-:S04]  /*04e0*/  UISETP.NE.AND UP1, UPT, UR8, 0x2, UPT ;  /* 0x000000020800788c */ /* 0x000fc8000bf25270 */
[----:B------:R-:W-:Y:S01]  /*04f0*/  USEL UR6, URZ, 0x1, UP1 ;  /* 0x00000001ff067887 */ /* 0x000fe20008800000 */
[----:B-1----:R-:W-:-:S13]  /*0500*/  ISETP.NE.AND P0, PT, R2, RZ, PT ;  /* 0x000000ff0200720c */ /* 0x002fda0003f05270 */
[----:B------:R-:W-:Y:S05]  /*0510*/  @P0 BRA `(.L_x_9) ;  /* 0x0000000000680947 */ /* 0x000fea0003800000 */
[----:B------:R-:W1:Y:S01]  /*0520*/  S2UR UR5, SR_CgaCtaId ;  /* 0x00000000000579c3 */ /* 0x000e620000008800 */
[----:B------:R-:W-:Y:S01]  /*0530*/  UMOV UR7, 0x400 ;  /* 0x0000040000077882 */ /* 0x000fe20000000000 */
[----:B------:R-:W-:Y:S01]  /*0540*/  UMOV UR4, 0x1 ;  /* 0x0000000100047882 */ /* 0x000fe20000000000 */
[----:B------:R-:W-:Y:S01]  /*0550*/  ELECT P0, URZ, PT ;  /* 0x0000000000ff782f */ /* 0x000fe20003800000 */
[----:B------:R-:W-:-:S04]  /*0560*/  UIADD3 UR10, UPT, UPT, -UR4, 0x100000, URZ ;  /* 0x00100000040a7890 */ /* 0x000fc8000fffe1ff */
[----:B------:R-:W-:Y:S02]  /*0570*/  USHF.L.U32 UR11, UR10, 0xb, URZ ;  /* 0x0000000b0a0b7899 */ /* 0x000fe400080006ff */
[----:B------:R-:W-:Y:S02]  /*0580*/  USHF.L.U32 UR10, UR10, 0x1, URZ ;  /* 0x000000010a0a7899 */ /* 0x000fe400080006ff */
[----:B-1----:R-:W-:Y:S01]  /*0590*/  ULEA UR5, UR5, UR7, 0x18 ;  /* 0x0000000705057291 */ /* 0x002fe2000f8ec0ff */
[----:B------:R-:W1:Y:S11]  /*05a0*/  FENCE.VIEW.ASYNC.S ;  /* 0x00000000000073c6 */ /* 0x000e760000000000 */
[----:B-1----:R1:W2:Y:S01]  /*05b0*/  SYNCS.EXCH.64 URZ, [UR5], UR10 ;  /* 0x0000000a05ff75b2 */ /* 0x0022a20008000100 */
[----:B------:R1:W3:Y:S01]  /*05c0*/  SYNCS.EXCH.64 URZ, [UR5+0x40], UR10 ;  /* 0x0000400a05ff75b2 */ /* 0x0002e20008000100 */
[----:B------:R1:W4:Y:S01]  /*05d0*/  SYNCS.EXCH.64 URZ, [UR5+0x8], UR10 ;  /* 0x0000080a05ff75b2 */ /* 0x0003220008000100 */
[----:B------:R1:W1:Y:S01]  /*05e0*/  SYNCS.EXCH.64 URZ, [UR5+0x48], UR10 ;  /* 0x0000480a05ff75b2 */ /* 0x0002620008000100 */
        /* <DEDUP_REMOVED lines=12> */
[----:B------:R-:W-:Y:S01]  /*06b0*/  NOP ;  /* 0x0000000000007918 */ /* 0x000fe20000000000 */
.L_x_9:
[----:B------:R-:W2:Y:S01]  /*06c0*/  SHFL.IDX PT, R2, R68, RZ, 0x1f ;  /* 0x00001fff44027589 */ /* 0x000ea200000e0000 */
[----:B------:R-:W-:Y:S01]  /*06d0*/  NOP ;  /* 0x0000000000007918 */ /* 0x000fe20000000000 */
[----:B--2---:R-:W-:-:S13]  /*06e0*/  ISETP.NE.AND P0, PT, R2, 0x1, PT ;  /* 0x000000010200780c */ /* 0x004fda0003f05270 */
[----:B------:R-:W-:Y:S05]  /*06f0*/  @P0 BRA `(.L_x_10) ;  /* 0x0000000000580947 */ /* 0x000fea0003800000 */
[----:B------:R-:W2:Y:S01]  /*0700*/  S2UR UR7, SR_CgaCtaId ;  /* 0x00000000000779c3 */ /* 0x000ea20000008800 */
[----:B------:R-:W-:Y:S01]  /*0710*/  UMOV UR9, 0x400 ;  /* 0x0000040000097882 */ /* 0x000fe20000000000 */
[----:B-1----:R-:W-:Y:S01]  /*0720*/  UMOV UR5, 0x20 ;  /* 0x0000002000057882 */ /* 0x002fe20000000000 */
[----:B------:R-:W-:Y:S01]  /*0730*/  UMOV UR4, 0x80 ;  /* 0x0000008000047882 */ /* 0x000fe20000000000 */
[----:B------:R-:W-:-:S04]  /*0740*/  UIADD3 UR10, UPT, UPT, -UR5, 0x100000, URZ ;  /* 0x00100000050a7890 */ /* 0x000fc8000fffe1ff */
[----:B------:R-:W-:Y:S02]  /*0750*/  USHF.L.U32 UR11, UR10, 0xb, URZ ;  /* 0x0000000b0a0b7899 */ /* 0x000fe400080006ff */
[----:B------:R-:W-:Y:S02]  /*0760*/  USHF.L.U32 UR10, UR10, 0x1, URZ ;  /* 0x000000010a0a7899 */ /* 0x000fe400080006ff */
[----:B------:R-:W-:-:S04]  /*0770*/  UIADD3 UR4, UPT, UPT, -UR4, 0x100000, URZ ;  /* 0x0010000004047890 */ /* 0x000fc8000fffe1ff */
[----:B------:R-:W-:Y:S02]  /*0780*/  USHF.L.U32 UR5, UR4, 0xb, URZ ;  /* 0x0000000b04057899 */ /* 0x000fe400080006ff */
[----:B------:R-:W-:Y:S01]  /*0790*/  USHF.L.U32 UR4, UR4, 0x1, URZ ;  /* 0x0000000104047899 */ /* 0x000fe200080006ff */
[----:B------:R-:W-:Y:S01]  /*07a0*/  ELECT P0, URZ, PT ;  /* 0x0000000000ff782f */ /* 0x000fe20003800000 */
[----:B--2---:R-:W-:Y:S01]  /*07b0*/  ULEA UR7, UR7, UR9, 0x18 ;  /* 0x0000000907077291 */ /* 0x004fe2000f8ec0ff */
[----:B------:R-:W1:Y:S11]  /*07c0*/  FENCE.VIEW.ASYNC.S ;  /* 0x00000000000073c6 */ /* 0x000e760000000000 */
[----:B-1----:R2:W1:Y:S01]  /*07d0*/  SYNCS.EXCH.64 URZ, [UR7+0x80], UR10 ;  /* 0x0000800a07ff75b2 */ /* 0x0024620008000100 */
[----:B------:R2:W1:Y:S01]  /*07e0*/  SYNCS.EXCH.64 URZ, [UR7+0xa0], UR4 ;  /* 0x0000a00407ff75b2 */ /* 0x0004620008000100 */
[----:B------:R2:W1:Y:S01]  /*07f0*/  SYNCS.EXCH.64 URZ, [UR7+0x88], UR10 ;  /* 0x0000880a07ff75b2 */ /* 0x0004620008000100 */
[----:B------:R2:W1:Y:S01]  /*0800*/  SYNCS.EXCH.64 URZ, [UR7+0xa8], UR4 ;  /* 0x0000a80407ff75b2 */ /* 0x0004620008000100 */
[----:B------:R2:W1:Y:S01]  /*0810*/  SYNCS.EXCH.64 URZ, [UR7+0x90], UR10 ;  /* 0x0000900a07ff75b2 */ /* 0x0004620008000100 */
[----:B------:R2:W1:Y:S01]  /*0820*/  SYNCS.EXCH.64 URZ, [UR7+0xb0], UR4 ;  /* 0x0000b00407ff75b2 */ /* 0x0004620008000100 */
[----:B------:R2:W1:Y:S01]  /*0830*/  SYNCS.EXCH.64 URZ, [UR7+0x98], UR10 ;  /* 0x0000980a07ff75b2 */ /* 0x0004620008000100 */
[----:B------:R2:W1:Y:S02]  /*0840*/  SYNCS.EXCH.64 URZ, [UR7+0xb8], UR4 ;  /* 0x0000b80407ff75b2 */ /* 0x0004640008000100 */
[----:B--2---:R-:W-:Y:S01]  /*0850*/  NOP ;  /* 0x0000000000007918 */ /* 0x004fe20000000000 */
.L_x_10:
[----:B------:R-:W2:Y:S01]  /*0860*/  SHFL.IDX PT, R2, R68, RZ, 0x1f ;  /* 0x00001fff44027589 */ /* 0x000ea200000e0000 */
[----:B------:R-:W-:Y:S01]  /*0870*/  NOP ;  /* 0x0000000000007918 */ /* 0x000fe20000000000 */
[----:B--2---:R-:W-:-:S13]  /*0880*/  ISETP.NE.AND P0, PT, R2, 0x3, PT ;  /* 0x000000030200780c */ /* 0x004fda0003f05270 */
[----:B------:R-:W-:Y:S05]  /*0890*/  @P0 BRA `(.L_x_11) ;  /* 0x0000000000300947 */ /* 0x000fea0003800000 */
[----:B-1----:R-:W1:Y:S01]  /*08a0*/  S2UR UR5, SR_CgaCtaId ;  /* 0x00000000000579c3 */ /* 0x002e620000008800 */
        /* <DEDUP_REMOVED lines=8> */
[----:B-1----:R2:W1:Y:S01]  /*0930*/  SYNCS.EXCH.64 URZ, [UR5+0xc0], UR10 ;  /* 0x0000c00a05ff75b2 */ /* 0x0024620008000100 */
[----:B------:R2:W1:Y:S02]  /*0940*/  SYNCS.EXCH.64 URZ, [UR5+0xc8], UR10 ;  /* 0x0000c80a05ff75b2 */ /* 0x0004640008000100 */
[----:B--2---:R-:W-:Y:S01]  /*0950*/  NOP ;  /* 0x0000000000007918 */ /* 0x004fe20000000000 */
.L_x_11:
[----:B------:R-:W2:Y:S01]  /*0960*/  SHFL.IDX PT, R2, R68, RZ, 0x1f ;  /* 0x00001fff44027589 */ /* 0x000ea200000e0000 */
[----:B------:R-:W-:Y:S01]  /*0970*/  NOP ;  /* 0x0000000000007918 */ /* 0x000fe20000000000 */
[----:B--2---:R-:W-:-:S13]  /*0980*/  ISETP.NE.AND P0, PT, R2, 0x4, PT ;  /* 0x000000040200780c */ /* 0x004fda0003f05270 */
[----:B------:R-:W-:Y:S05]  /*0990*/  @P0 BRA `(.L_x_12) ;  /* 0x00000000004c0947 */ /* 0x000fea0003800000 */
[----:B-1----:R-:W1:Y:S01]  /*09a0*/  S2UR UR5, SR_CgaCtaId ;  /* 0x00000000000579c3 */ /* 0x002e620000008800 */
[----:B------:R-:W-:Y:S01]  /*09b0*/  UMOV UR9, 0x100 ;  /* 0x0000010000097882 */ /* 0x000fe20000000000 */
[----:B------:R-:W-:Y:S01]  /*09c0*/  UMOV UR7, 0x400 ;  /* 0x0000040000077882 */ /* 0x000fe20000000000 */
[----:B------:R-:W-:Y:S01]  /*09d0*/  USEL UR9, UR9, 0xe0, UP2 ;  /* 0x000000e009097887 */ /* 0x000fe20009000000 */
[----:B------:R-:W-:Y:S01]  /*09e0*/  UMOV UR4, 0x1 ;  /* 0x0000000100047882 */ /* 0x000fe20000000000 */
[----:B------:R-:W-:Y:S01]  /*09f0*/  ELECT P0, URZ, PT ;  /* 0x0000000000ff782f */ /* 0x000fe20003800000 */
[----:B------:R-:W-:-:S04]  /*0a00*/  UIADD3 UR10, UPT, UPT, -UR4, 0x100000, URZ ;  /* 0x00100000040a7890 */ /* 0x000fc8000fffe1ff */
[----:B------:R-:W-:Y:S02]  /*0a10*/  USHF.L.U32 UR11, UR10, 0xb, URZ ;  /* 0x0000000b0a0b7899 */ /* 0x000fe400080006ff */
[----:B------:R-:W-:Y:S02]  /*0a20*/  USHF.L.U32 UR10, UR10, 0x1, URZ ;  /* 0x000000010a0a7899 */ /* 0x000fe400080006ff */
[----:B------:R-:W-:-:S04]  /*0a30*/  UIADD3 UR12, UPT, UPT, -UR9, 0x100000, URZ ;  /* 0x00100000090c7890 */ /* 0x000fc8000fffe1ff */
[----:B------:R-:W-:Y:S02]  /*0a40*/  USHF.L.U32 UR13, UR12, 0xb, URZ ;  /* 0x0000000b0c0d7899 */ /* 0x000fe400080006ff */
[----:B------:R-:W-:Y:S02]  /*0a50*/  USHF.L.U32 UR12, UR12, 0x1, URZ ;  /* 0x000000010c0c7899 */ /* 0x000fe400080006ff */
[----:B-1----:R-:W-:Y:S01]  /*0a60*/  ULEA UR5, UR5, UR7, 0x18 ;  /* 0x0000000705057291 */ /* 0x002fe2000f8ec0ff */
[----:B------:R-:W1:Y:S11]  /*0a70*/  FENCE.VIEW.ASYNC.S ;  /* 0x00000000000073c6 */ /* 0x000e760000000000 */
[----:B-1----:R2:W1:Y:S01]  /*0a80*/  SYNCS.EXCH.64 URZ, [UR5+0xd0], UR10 ;  /* 0x0000d00a05ff75b2 */ /* 0x0024620008000100 */
[----:B------:R2:W1:Y:S01]  /*0a90*/  SYNCS.EXCH.64 URZ, [UR5+0xe0], UR12 ;  /* 0x0000e00c05ff75b2 */ /* 0x0004620008000100 */
[----:B------:R2:W1:Y:S01]  /*0aa0*/  SYNCS.EXCH.64 URZ, [UR5+0xd8], UR10 ;  /* 0x0000d80a05ff75b2 */ /* 0x0004620008000100 */
[----:B------:R2:W1:Y:S02]  /*0ab0*/  SYNCS.EXCH.64 URZ, [UR5+0xe8], UR12 ;  /* 0x0000e80c05ff75b2 */ /* 0x0004640008000100 */
[----:B--2---:R-:W-:Y:S01]  /*0ac0*/  NOP ;  /* 0x0000000000007918 */ /* 0x004fe20000000000 */
.L_x_12:
        /* <DEDUP_REMOVED lines=26> */
.L_x_13:
        /* <DEDUP_REMOVED lines=18> */
.L_x_14:
[----:B-1----:R-:W1:Y:S01]  /*0d90*/  S2UR UR5, SR_CTAID.X ;  /* 0x00000000000579c3 */ /* 0x002e620000002500 */
[----:B------:R-:W-:-:S05]  /*0da0*/  CS2R.32 R63, SR_CgaSize ;  /* 0x00000000003f7805 */ /* 0x000fca0000008a00 */
[----:B------:R-:W-:-:S05]  /*0db0*/  IMAD R63, R63, -0xa0, RZ ;  /* 0xffffff603f3f7824 */ /* 0x000fca00078e02ff */
[----:B------:R-:W-:-:S14]  /*0dc0*/  R2UR UR9, R63 ;  /* 0x000000003f0972ca */ /* 0x000fdc00000e0000 */
[----:B------:R-:W2:Y:S01]  /*0dd0*/  LDCU UR9, c[0x0][UR9+0x2b0] ;  /* 0x00005600090977ac */ /* 0x000ea20008000800 */
[----:B------:R-:W-:Y:S01]  /*0de0*/  NOP ;  /* 0x0000000000007918 */ /* 0x000fe20000000000 */
[----:B------:R-:W-:-:S05]  /*0df0*/  CS2R.32 R63, SR_CgaSize ;  /* 0x00000000003f7805 */ /* 0x000fca0000008a00 */
[----:B------:R-:W-:-:S05]  /*0e00*/  IMAD R63, R63, -0xa0, RZ ;  /* 0xffffff603f3f7824 */ /* 0x000fca00078e02ff */
[----:B------:R-:W-:-:S14]  /*0e10*/  R2UR UR7, R63 ;  /* 0x000000003f0772ca */ /* 0x000fdc00000e0000 */
[----:B------:R-:W3:Y:S01]  /*0e20*/  LDCU UR7, c[0x0][UR7+0x2b4] ;  /* 0x00005680070777ac */ /* 0x000ee20008000800 */
[----:B------:R-:W4:Y:S08]  /*0e30*/  S2UR UR4, SR_CTAID.Y ;  /* 0x00000000000479c3 */ /* 0x000f300000002600 */
[----:B------:R-:W3:Y:S01]  /*0e40*/  LDC R10, c[0x0][0xb24] ;  /* 0x0002c900ff0a7b82 */ /* 0x000ee20000000800 */
[----:B-1----:R-:W-:-:S02]  /*0e50*/  I2FP.F32.U32 R63, UR5 ;  /* 0x00000005003f7c45 */ /* 0x002fc40008201000 */
[----:B------:R-:W-:-:S05]  /*0e60*/  CS2R.32 R3, SR_CgaSize ;  /* 0x0000000000037805 */ /* 0x000fca0000008a00 */
[----:B------:R-:W-:-:S06]  /*0e70*/  IMAD R3, R3, -0xa0, RZ ;  /* 0xffffff6003037824 */ /* 0x000fcc00078e02ff */
[----:B------:R-:W1:Y:S01]  /*0e80*/  LDC R3, c[0x0][R3+0x2a0] ;  /* 0x0000a80003037b82 */ /* 0x000e620000000800 */
[----:B------:R-:W-:Y:S01]  /*0e90*/  MOV R15, UR5 ;  /* 0x00000005000f7c02 */ /* 0x000fe20008000f00 */
[----:B--2---:R-:W-:Y:S01]  /*0ea0*/  FMUL R63, R63, UR9 ;  /* 0x000000093f3f7c20 */ /* 0x004fe20008400000 */
[----:B----4-:R-:W-:Y:S02]  /*0eb0*/  I2FP.F32.U32 R62, UR4 ;  /* 0x00000004003e7c45 */ /* 0x010fe40008201000 */
[----:B------:R-:W-:-:S05]  /*0ec0*/  CS2R.32 R2, SR_CgaSize ;  /* 0x0000000000027805 */ /* 0x000fca0000008a00 */
[----:B------:R-:W-:-:S06]  /*0ed0*/  IMAD R2, R2, -0xa0, RZ ;  /* 0xffffff6002027824 */ /* 0x000fcc00078e02ff */
[----:B------:R-:W2:Y:S01]  /*0ee0*/  LDC R2, c[0x0][R2+0x2a4] ;  /* 0x0000a90002027b82 */ /* 0x000ea20000000800 */
[----:B------:R-:W-:Y:S01]  /*0ef0*/  MOV R14, UR4 ;  /* 0x00000004000e7c02 */ /* 0x000fe20008000f00 */
[----:B------:R-:W4:Y:S01]  /*0f00*/  F2I.U32.TRUNC.NTZ R63, R63 ;  /* 0x0000003f003f7305 */ /* 0x000f22000020f000 */
[----:B---3--:R-:W-:-:S05]  /*0f10*/  FMUL R62, R62, UR7 ;  /* 0x000000073e3e7c20 */ /* 0x008fca0008400000 */
[----:B------:R-:W-:Y:S01]  /*0f20*/  BAR.SYNC.DEFER_BLOCKING 0x0 ;  /* 0x0000000000007b1d */ /* 0x000fe20000010000 */
[----:B------:R-:W-:-:S05]  /*0f30*/  ISETP.GE.AND P0, PT, R10, 0x1, PT ;  /* 0x000000010a00780c */ /* 0x000fca0003f06270 */
[----:B------:R-:W3:Y:S02]  /*0f40*/  F2I.U32.TRUNC.NTZ R62, R62 ;  /* 0x0000003e003e7305 */ /* 0x000ee4000020f000 */
[----:B------:R-:W2:Y:S01]  /*0f50*/  S2UR UR52, SR_CTAID.Z ;  /* 0x00000000003479c3 */ /* 0x000ea20000002700 */
[----:B----4-:R-:W-:-:S05]  /*0f60*/  IADD3 R63, PT, PT, -R63, RZ, RZ ;  /* 0x000000ff3f3f7210 */ /* 0x010fca0007ffe1ff */
[----:B-1----:R-:W-:Y:S01]  /*0f70*/  IMAD R63, R3, R63, UR5 ;  /* 0x00000005033f7e24 */ /* 0x002fe2000f8e023f */
[----:B---3--:R-:W-:-:S05]  /*0f80*/  IADD3 R62, PT, PT, -R62, RZ, RZ ;  /* 0x000000ff3e3e7210 */ /* 0x008fca0007ffe1ff */
[----:B--2---:R-:W-:Y:S01]  /*0f90*/  IMAD R62, R2, R62, UR4 ;  /* 0x00000004023e7e24 */ /* 0x004fe2000f8e023e */
[----:B------:R-:W-:Y:S06]  /*0fa0*/  @!P0 BRA `(.L_x_15) ;  /* 0x0000000000b88947 */ /* 0x000fec0003800000 */
[----:B------:R-:W1:Y:S01]  /*0fb0*/  LDC.64 R4, c[0x0][0xb18] ;  /* 0x0002c600ff047b82 */ /* 0x000e620000000a00 */
[----:B------:R-:W-:-:S07]  /*0fc0*/  ISETP.NE.AND P0, PT, R10, 0x1, PT ;  /* 0x000000010a00780c */ /* 0x000fce0003f05270 */
[----:B------:R-:W2:Y:S08]  /*0fd0*/  LDC R9, c[0x0][0xb0c] ;  /* 0x0002c300ff097b82 */ /* 0x000eb00000000800 */
[----:B------:R-:W3:Y:S08]  /*0fe0*/  LDC R12, c[0x0][0x370] ;  /* 0x0000dc00ff0c7b82 */ /* 0x000ef00000000800 */
[----:B------:R-:W4:Y:S01]  /*0ff0*/  LDC R11, c[0x0][0x374] ;  /* 0x0000dd00ff0b7b82 */ /* 0x000f220000000800 */
[----:B-1----:R-:W-:-:S07]  /*1000*/  ISETP.NE.AND P1, PT, R4, 0x1, PT ;  /* 0x000000010400780c */ /* 0x002fce0003f25270 */
[----:B------:R-:W3:Y:S01]  /*1010*/  LDC.64 R6, c[0x0][0xb10] ;  /* 0x0002c400ff067b82 */ /* 0x000ee20000000a00 */
[----:B--2---:R-:W-:-:S07]  /*1020*/  ISETP.NE.AND P2, PT, R9, 0x1, PT ;  /* 0x000000010900780c */ /* 0x004fce0003f45270 */
[----:B------:R-:W1:Y:S08]  /*1030*/  LDC R8, c[0x0][0xb20] ;  /* 0x0002c800ff087b82 */ /* 0x000e700000000800 */
[----:B------:R-:W2:Y:S01]  /*1040*/  LDC.64 R2, c[0x0][0xb28] ;  /* 0x0002ca00ff027b82 */ /* 0x000ea20000000a00 */
[----:B----4-:R-:W-:-:S04]  /*1050*/  IMAD.HI.U32 R13, R11, R5, RZ ;  /* 0x000000050b0d7227 */ /* 0x010fc800078e00ff */
[----:B------:R-:W-:-:S04]  /*1060*/  IMAD.HI.U32 R5, R14, R5, RZ ;  /* 0x000000050e057227 */ /* 0x000fc800078e00ff */
[----:B---3--:R-:W-:-:S05]  /*1070*/  IMAD.HI.U32 R16, R12, R6, RZ ;  /* 0x000000060c107227 */ /* 0x008fca00078e00ff */
[-C--:B------:R-:W-:Y:S01]  /*1080*/  @P2 SHF.R.U32.HI R12, RZ, R7.reuse, R16 ;  /* 0x00000007ff0c2219 */ /* 0x080fe20000011610 */
[----:B------:R-:W-:Y:S01]  /*1090*/  IMAD.HI.U32 R16, R15, R6, RZ ;  /* 0x000000060f107227 */ /* 0x000fe200078e00ff */
[-C--:B-1----:R-:W-:Y:S02]  /*10a0*/  @P1 SHF.R.U32.HI R11, RZ, R8.reuse, R13 ;  /* 0x00000008ff0b1219 */ /* 0x082fe4000001160d */
[----:B------:R-:W-:Y:S02]  /*10b0*/  SHF.R.U32.HI R5, RZ, R8, R5 ;  /* 0x00000008ff057219 */ /* 0x000fe40000011605 */
[----:B------:R-:W-:Y:S02]  /*10c0*/  SHF.R.U32.HI R16, RZ, R7, R16 ;  /* 0x00000007ff107219 */ /* 0x000fe40000011610 */
[----:B------:R-:W-:Y:S01]  /*10d0*/  SEL R5, R14, R5, !P1 ;  /* 0x000000050e057207 */ /* 0x000fe20004800000 */
[----:B--2---:R-:W-:Y:S01]  /*10e0*/  IMAD.HI.U32 R13, R11, R2, RZ ;  /* 0x000000020b0d7227 */ /* 0x004fe200078e00ff */
[----:B------:R-:W-:-:S03]  /*10f0*/  SEL R16, R15, R16, !P2 ;  /* 0x000000100f107207 */ /* 0x000fc60005000000 */
[----:B------:R-:W-:Y:S01]  /*1100*/  IMAD.HI.U32 R6, R12, R2, RZ ;  /* 0x000000020c067227 */ /* 0x000fe200078e00ff */
[----:B------:R-:W-:-:S04]  /*1110*/  @P0 SHF.R.U32.HI R11, RZ, R3, R13 ;  /* 0x00000003ff0b0219 */ /* 0x000fc8000001160d */
[----:B------:R-:W-:Y:S01]  /*1120*/  @P0 SHF.R.U32.HI R12, RZ, R3, R6 ;  /* 0x00000003ff0c0219 */ /* 0x000fe20000011606 */
[----:B------:R-:W-:-:S04]  /*1130*/  IMAD R11, R11, R10, RZ ;  /* 0x0000000a0b0b7224 */ /* 0x000fc800078e02ff */
[----:B------:R-:W-:Y:S01]  /*1140*/  IMAD R6, R12, R10, RZ ;  /* 0x0000000a0c067224 */ /* 0x000fe200078e02ff */
[----:B------:R-:W-:-:S04]  /*1150*/  ISETP.GE.AND P1, PT, R5, R11, PT ;  /* 0x0000000b0500720c */ /* 0x000fc80003f26270 */
[----:B------:R-:W-:Y:S01]  /*1160*/  ISETP.GE.OR P1, PT, R16, R6, P1 ;  /* 0x000000061000720c */ /* 0x000fe20000f26670 */
[----:B------:R-:W-:-:S05]  /*1170*/  IMAD.HI.U32 R6, R5, R2, RZ ;  /* 0x0000000205067227 */ /* 0x000fca00078e00ff */
[----:B------:R-:W-:-:S04]  /*1180*/  SHF.R.U32.HI R6, RZ, R3, R6 ;  /* 0x00000003ff067219 */ /* 0x000fc80000011606 */
[----:B------:R-:W-:-:S03]  /*1190*/  SEL R6, R5, R6, !P0 ;  /* 0x0000000605067207 */ /* 0x000fc60004000000 */
[----:B------:R-:W-:Y:S01]  /*11a0*/  @!P1 IMAD.HI.U32 R7, R16, R2, RZ ;  /* 0x0000000210079227 */ /* 0x000fe200078e00ff */
[----:B------:R-:W-:-:S04]  /*11b0*/  IADD3 R2, PT, PT, -R6, RZ, RZ ;  /* 0x000000ff06027210 */ /* 0x000fc80007ffe1ff */
[----:B------:R-:W-:Y:S01]  /*11c0*/  @!P1 SHF.R.U32.HI R3, RZ, R3, R7 ;  /* 0x00000003ff039219 */ /* 0x000fe20000011607 */
[----:B------:R-:W-:Y:S01]  /*11d0*/  IMAD R2, R10, R2, R5 ;  /* 0x000000020a027224 */ /* 0x000fe200078e0205 */
[----:B------:R-:W-:Y:S02]  /*11e0*/  IADD3 R7, PT, PT, -R5, RZ, RZ ;  /* 0x000000ff05077210 */ /* 0x000fe40007ffe1ff */
[----:B------:R-:W-:-:S03]  /*11f0*/  @!P1 SEL R3, R16, R3, !P0 ;  /* 0x0000000310039207 */ /* 0x000fc60004000000 */
[----:B------:R-:W-:Y:S02]  /*1200*/  IMAD R7, R4, R7, R14 ;  /* 0x0000000704077224 */ /* 0x000fe400078e020e */
[--C-:B------:R-:W-:Y:S02]  /*1210*/  @!P1 IMAD.IADD R6, R6, 0x1, -R3.reuse ;  /* 0x0000000106069824 */ /* 0x100fe400078e0a03 */
[----:B------:R-:W-:Y:S01]  /*1220*/  @!P1 IMAD R3, R2, R12, R3 ;  /* 0x0000000c02039224 */ /* 0x000fe200078e0203 */
[----:B------:R-:W-:Y:S01]  /*1230*/  IADD3 R2, PT, PT, -R16, RZ, RZ ;  /* 0x000000ff10027210 */ /* 0x000fe20007ffe1ff */
[----:B------:R-:W-:Y:S02]  /*1240*/  @!P1 IMAD R5, R6, R10, R16 ;  /* 0x0000000a06059224 */ /* 0x000fe400078e0210 */
[----:B------:R-:W-:Y:S02]  /*1250*/  @!P1 IMAD.MOV.U32 R16, RZ, RZ, R3 ;  /* 0x000000ffff109224 */ /* 0x000fe400078e0003 */
[----:B------:R-:W-:-:S02]  /*1260*/  IMAD R2, R9, R2, R15 ;  /* 0x0000000209027224 */ /* 0x000fc400078e020f */
[----:B------:R-:W-:Y:S02]  /*1270*/  IMAD R14, R5, R4, R7 ;  /* 0x00000004050e7224 */ /* 0x000fe400078e0207 */
[----:B------:R-:W-:Y:S02]  /*1280*/  IMAD R15, R16, R9, R2 ;  /* 0x00000009100f7224 */ /* 0x000fe400078e0202 */
.L_x_15:
[----:B------:R-:W1:Y:S01]  /*1290*/  LDCU UR4, c[0x0][0xb30] ;  /* 0x00016600ff0477ac */ /* 0x000e620008000800 */
[----:B------:R-:W2:Y:S08]  /*12a0*/  S2UR UR37, SR_CgaCtaId ;  /* 0x00000000002579c3 */ /* 0x000eb00000008800 */
[----:B------:R-:W3:Y:S01]  /*12b0*/  LDC R26, c[0x0][0xb24] ;  /* 0x0002c900ff1a7b82 */ /* 0x000ee20000000800 */
[----:B-1----:R-:W-:-:S09]  /*12c0*/  UISETP.NE.AND UP1, UPT, UR4, 0x1, UPT ;  /* 0x000000010400788c */ /* 0x002fd2000bf25270 */
[----:B--2---:R-:W-:Y:S05]  /*12d0*/  BRA.U UP1, `(.L_x_16) ;  /* 0x0000000101407547 */ /* 0x004fea000b800000 */
[----:B------:R-:W1:Y:S08]  /*12e0*/  LDC.64 R4, c[0x0][0xb10] ;  /* 0x0002c400ff047b82 */ /* 0x000e700000000a00 */
[----:B------:R-:W2:Y:S08]  /*12f0*/  LDC.64 R2, c[0x0][0xb18] ;  /* 0x0002c600ff027b82 */ /* 0x000eb00000000a00 */
[----:B------:R-:W4:Y:S08]  /*1300*/  LDC R6, c[0x0][0xb20] ;  /* 0x0002c800ff067b82 */ /* 0x000f300000000800 */
[----:B------:R-:W3:Y:S01]  /*1310*/  LDC R7, c[0x0][0xb0c] ;  /* 0x0002c300ff077b82 */ /* 0x000ee20000000800 */
[----:B-1----:R-:W-:-:S05]  /*1320*/  IMAD.HI.U32 R4, R15, R4, RZ ;  /* 0x000000040f047227 */ /* 0x002fca00078e00ff */
[----:B------:R-:W-:Y:S01]  /*1330*/  SHF.R.U32.HI R4, RZ, R5, R4 ;  /* 0x00000005ff047219 */ /* 0x000fe20000011604 */
[----:B--2---:R-:W-:Y:S01]  /*1340*/  IMAD.HI.U32 R3, R14, R3, RZ ;  /* 0x000000030e037227 */ /* 0x004fe200078e00ff */
[----:B------:R-:W-:-:S04]  /*1350*/  ISETP.NE.AND P0, PT, R2, 0x1, PT ;  /* 0x000000010200780c */ /* 0x000fc80003f05270 */
[----:B----4-:R-:W-:-:S04]  /*1360*/  SHF.R.U32.HI R3, RZ, R6, R3 ;  /* 0x00000006ff037219 */ /* 0x010fc80000011603 */
[----:B------:R-:W-:Y:S02]  /*1370*/  SEL R3, R14, R3, !P0 ;  /* 0x000000030e037207 */ /* 0x000fe40004000000 */
[----:B---3--:R-:W-:-:S04]  /*1380*/  ISETP.NE.AND P1, PT, R7, 0x1, PT ;  /* 0x000000010700780c */ /* 0x008fc80003f25270 */
[----:B------:R-:W-:-:S05]  /*1390*/  SEL R4, R15, R4, !P1 ;  /* 0x000000040f047207 */ /* 0x000fca0004800000 */
[----:B------:R-:W-:Y:S02]  /*13a0*/  IMAD.IADD R5, R3, 0x1, -R4 ;  /* 0x0000000103057824 */ /* 0x000fe400078e0a04 */
[----:B------:R-:W-:Y:S02]  /*13b0*/  IMAD.IADD R3, R4, 0x1, -R3 ;  /* 0x0000000104037824 */ /* 0x000fe400078e0a03 */
[----:B------:R-:W-:Y:S02]  /*13c0*/  IMAD R15, R5, R7, R15 ;  /* 0x00000007050f7224 */ /* 0x000fe400078e020f */
[----:B------:R-:W-:-:S07]  /*13d0*/  IMAD R14, R3, R2, R14 ;  /* 0x00000002030e7224 */ /* 0x000fce00078e020e */
.L_x_16:
[----:B------:R-:W-:Y:S01]  /*13e0*/  BAR.SYNC.DEFER_BLOCKING 0x0 ;  /* 0x0000000000007b1d */ /* 0x000fe20000010000 */
[----:B------:R-:W-:Y:S01]  /*13f0*/  UISETP.NE.AND UP1, UPT, UR8, 0x2, UPT ;  /* 0x000000020800788c */ /* 0x000fe2000bf25270 */
[----:B------:R-:W-:Y:S02]  /*1400*/  ISETP.NE.OR P5, PT, R0, 0x2, !P5 ;  /* 0x000000020000780c */ /* 0x000fe40006fa5670 */
[----:B------:R-:W-:-:S06]  /*1410*/  LOP3.LUT R2, R77, 0x1f, RZ, 0xc0, !PT ;  /* 0x0000001f4d027812 */ /* 0x000fcc00078ec0ff */
[----:B------:R-:W-:Y:S05]  /*1420*/  BRA.U UP1, `(.L_x_17) ;  /* 0x0000001501cc7547 */ /* 0x000fea000b800000 */
[----:B------:R-:W1:Y:S01]  /*1430*/  LDCU UR13, c[0x0][0x38c] ;  /* 0x00007180ff0d77ac */ /* 0x000e620008000800 */
[----:B------:R-:W2:Y:S01]  /*1440*/  LDC R8, c[0x0][0x370] ;  /* 0x0000dc00ff087b82 */ /* 0x000ea20000000800 */
[----:B------:R-:W-:Y:S01]  /*1450*/  PLOP3.LUT P1, PT, PT, PT, UP2, 0x80, 0x8 ;  /* 0x000000000008781c */ /* 0x000fe20003f2f028 */
[----:B------:R-:W-:Y:S01]  /*1460*/  IMAD.MOV.U32 R17, RZ, RZ, 0x1 ;  /* 0x00000001ff117424 */ /* 0x000fe200078e00ff */
[----:B------:R-:W-:Y:S01]  /*1470*/  ISETP.EQ.OR P4, PT, R2, RZ, P5 ;  /* 0x000000ff0200720c */ /* 0x000fe20002f82670 */
[----:B------:R-:W-:Y:S01]  /*1480*/  IMAD.MOV.U32 R16, RZ, RZ, RZ ;  /* 0x000000ffff107224 */ /* 0x000fe200078e00ff */
[----:B------:R-:W-:Y:S02]  /*1490*/  PLOP3.LUT P1, PT, P1, PT, PT, 0x8, 0x80 ;  /* 0x000000000080781c */ /* 0x000fe40000f2e170 */
[----:B------:R-:W-:Y:S01]  /*14a0*/  CS2R R12, SRZ ;  /* 0x00000000000c7805 */ /* 0x000fe2000001ff00 */
[----:B------:R-:W-:Y:S01]  /*14b0*/  IMAD.MOV.U32 R11, RZ, RZ, 0x1 ;  /* 0x00000001ff0b7424 */ /* 0x000fe200078e00ff */
[----:B------:R-:W4:Y:S01]  /*14c0*/  LDC R0, c[0x0][0x374] ;  /* 0x0000dd00ff007b82 */ /* 0x000f220000000800 */
[----:B------:R-:W2:Y:S01]  /*14d0*/  LDCU.64 UR22, c[0x0][0x348] ;  /* 0x00006900ff1677ac */ /* 0x000ea20008000a00 */
[----:B------:R-:W-:Y:S01]  /*14e0*/  UMOV UR6, URZ ;  /* 0x000000ff00067c82 */ /* 0x000fe20008000000 */
[----:B-1----:R-:W-:-:S04]  /*14f0*/  UIADD3 UR5, UPT, UPT, UR13, 0x1f, URZ ;  /* 0x0000001f0d057890 */ /* 0x002fc8000fffe0ff */
[----:B------:R-:W-:-:S04]  /*1500*/  USHF.R.S32.HI UR4, URZ, 0x1f, UR5 ;  /* 0x0000001fff047899 */ /* 0x000fc80008011405 */
[----:B------:R-:W-:-:S04]  /*1510*/  ULEA.HI UR4, UR4, UR5, URZ, 0x5 ;  /* 0x0000000504047291 */ /* 0x000fc8000f8f28ff */
[----:B------:R-:W-:Y:S02]  /*1520*/  USHF.R.S32.HI UR15, URZ, 0x5, UR4 ;  /* 0x00000005ff0f7899 */ /* 0x000fe40008011404 */
[----:B------:R-:W-:Y:S02]  /*1530*/  UIADD3 UR4, UPT, UPT, UR13, -0x1, URZ ;  /* 0xffffffff0d047890 */ /* 0x000fe4000fffe0ff */
[----:B------:R-:W-:Y:S02]  /*1540*/  UISETP.LT.U32.AND UP0, UPT, UR15, 0x8, UPT ;  /* 0x000000080f00788c */ /* 0x000fe4000bf01070 */
[----:B------:R-:W-:Y:S02]  /*1550*/  UISETP.GE.U32.AND UP1, UPT, UR4, -0x3f, UPT ;  /* 0xffffffc10400788c */ /* 0x000fe4000bf26070 */
[----:B------:R-:W-:Y:S02]  /*1560*/  USEL UR14, UR15, 0x8, UP0 ;  /* 0x000000080f0e7887 */ /* 0x000fe40008000000 */
[----:B------:R-:W-:-:S02]  /*1570*/  UIADD3 UR13, UPT, UPT, UR13, 0x3e, URZ ;  /* 0x0000003e0d0d7890 */ /* 0x000fc4000fffe0ff */
[----:B------:R-:W-:Y:S02]  /*1580*/  UIADD3 UR5, UPT, UPT, UR14, -0x1, URZ ;  /* 0xffffffff0e057890 */ /* 0x000fe4000fffe0ff */
[----:B------:R-:W-:-:S03]  /*1590*/  UIADD3 UR7, UPT, UPT, UR15, -UR14, URZ ;  /* 0x8000000e0f077290 */ /* 0x000fc6000fffe0ff */
[----:B------:R-:W-:-:S04]  /*15a0*/  @UP1 UIADD3 UR5, UPT, UPT, UR14, URZ, URZ ;  /* 0x000000ff0e051290 */ /* 0x000fc8000fffe0ff */
[----:B--2---:R-:W-:-:S12]  /*15b0*/  UIADD3 UR5, UPT, UPT, UR5, 0x1, URZ ;  /* 0x0000000105057890 */ /* 0x004fd8000fffe0ff */
.L_x_39:
[----:B------:R-:W-:Y:S01]  /*15c0*/  UISETP.NE.AND UP0, UPT, UR37, URZ, UPT ;  /* 0x000000ff2500728c */ /* 0x000fe2000bf05270 */
[----:B------:R-:W1:Y:S08]  /*15d0*/  S2UR UR37, SR_CgaCtaId ;  /* 0x00000000002579c3 */ /* 0x000e700000008800 */
[----:B------:R-:W-:Y:S05]  /*15e0*/  BRA.U UP0, `(.L_x_18) ;  /* 0x0000000100347547 */ /* 0x000fea000b800000 */
[----:B------:R-:W2:Y:S01]  /*15f0*/  S2R R2, SR_CgaCtaId ;  /* 0x0000000000027919 */ /* 0x000ea20000008800 */
[----:B------:R-:W-:-:S04]  /*1600*/  MOV R3, 0x400 ;  /* 0x0000040000037802 */ /* 0x000fc80000000f00 */
[----:B--2---:R-:W-:Y:S02]  /*1610*/  LEA R2, R2, R3, 0x18 ;  /* 0x0000000302027211 */ /* 0x004fe400078ec0ff */
[----:B------:R-:W-:-:S03]  /*1620*/  SHF.L.U32 R3, R11, 0x1f, RZ ;  /* 0x0000001f0b037819 */ /* 0x000fc600000006ff */
[----:B------:R-:W-:-:S04]  /*1630*/  IMAD R2, R12, 0x8, R2 ;  /* 0x000000080c027824 */ /* 0x000fc800078e0202 */
[----:B------:R-:W2:Y:S02]  /*1640*/  SYNCS.PHASECHK.TRANS64.TRYWAIT P0, [R2+URZ+0x140], R3 ;  /* 0x00014003020075a7 */ /* 0x000ea400080011ff */
[----:B--2---:R-:W-:Y:S05]  /*1650*/  @!P0 BRA `(.L_x_19) ;  /* 0x0000006800248947 */ /* 0x004fea0003800000 */
.L_x_139:
[----:B------:R-:W-:Y:S01]  /*1660*/  VIADD R12, R12, 0x1 ;  /* 0x000000010c0c7836 */ /* 0x000fe20000000000 */
[----:B------:R2:W-:Y:S04]  /*1670*/  SYNCS.ARRIVE.TRANS64.A1T0 RZ, [R2+URZ+0x130], RZ ;  /* 0x000130ff02ff79a7 */ /* 0x0005e800081000ff */
[----:B------:R-:W-:-:S04]  /*1680*/  ISETP.NE.AND P0, PT, R12, 0x2, PT ;  /* 0x000000020c00780c */ /* 0x000fc80003f05270 */
[----:B------:R-:W-:Y:S02]  /*1690*/  SEL R12, R12, RZ, P0 ;  /* 0x000000ff0c0c7207 */ /* 0x000fe40000000000 */
[----:B--2---:R-:W-:-:S04]  /*16a0*/  SEL R2, RZ, 0x1, P0 ;  /* 0x00000001ff027807 */ /* 0x004fc80000000000 */
[----:B------:R-:W-:-:S07]  /*16b0*/  LOP3.LUT R11, R11, R2, RZ, 0x3c, !PT ;  /* 0x000000020b0b7212 */ /* 0x000fce00078e3cff */
.L_x_18:
[----:B------:R-:W-:Y:S01]  /*16c0*/  UMOV UR4, 0x400 ;  /* 0x0000040000047882 */ /* 0x000fe20000000000 */
[----:B------:R-:W-:Y:S01]  /*16d0*/  SHF.L.U32 R2, R17, 0x1f, RZ ;  /* 0x0000001f11027819 */ /* 0x000fe200000006ff */
[----:B-1----:R-:W-:Y:S01]  /*16e0*/  ULEA UR4, UR37, UR4, 0x18 ;  /* 0x0000000425047291 */ /* 0x002fe2000f8ec0ff */
[----:B------:R-:W-:Y:S01]  /*16f0*/  R2UR UR50, R15 ;  /* 0x000000000f3272ca */ /* 0x000fe200000e0000 */
[----:B------:R-:W-:Y:S01]  /*1700*/  UISETP.GE.U32.AND UP0, UPT, UR13, 0x3f, UPT ;  /* 0x0000003f0d00788c */ /* 0x000fe2000bf06070 */
[----:B------:R-:W-:Y:S01]  /*1710*/  R2UR UR18, R14 ;  /* 0x000000000e1272ca */ /* 0x000fe200000e0000 */
[----:B------:R-:W-:Y:S01]  /*1720*/  ULEA UR8, UR6, UR4, 0x3 ;  /* 0x0000000406087291 */ /* 0x000fe2000f8e18ff */
[----:B------:R-:W-:-:S08]  /*1730*/  UMOV UR21, URZ ;  /* 0x000000ff00157c82 */ /* 0x000fd00008000000 */
[----:B------:R1:W2:Y:S01]  /*1740*/  SYNCS.PHASECHK.TRANS64.TRYWAIT P2, [UR8+0x40], R2 ;  /* 0x00004002ff0075a7 */ /* 0x0002a20008041108 */
[----:B------:R-:W-:Y:S02]  /*1750*/  USHF.L.U32 UR50, UR50, 0x7, URZ ;  /* 0x0000000732327899 */ /* 0x000fe400080006ff */
[----:B------:R-:W-:Y:S01]  /*1760*/  USHF.L.U32 UR18, UR18, 0x6, URZ ;  /* 0x0000000612127899 */ /* 0x000fe200080006ff */
[----:B------:R-:W-:Y:S11]  /*1770*/  BRA.U !UP0, `(.L_x_20) ;  /* 0x00000005081c7547 */ /* 0x000ff6000b800000 */
[----:B------:R-:W-:Y:S02]  /*1780*/  UIADD3 UR42, UPT, UPT, UR50, 0x20, URZ ;  /* 0x00000020322a7890 */ /* 0x000fe4000fffe0ff */
[----:B------:R-:W-:Y:S02]  /*1790*/  UIADD3 UR34, UPT, UPT, UR50, 0x40, URZ ;  /* 0x0000004032227890 */ /* 0x000fe4000fffe0ff */
[----:B------:R-:W-:Y:S02]  /*17a0*/  UIADD3 UR26, UPT, UPT, UR50, 0x60, URZ ;  /* 0x00000060321a7890 */ /* 0x000fe4000fffe0ff */
[----:B------:R-:W-:Y:S01]  /*17b0*/  UIADD3 UR10, UPT, UPT, UR18, 0x20, URZ ;  /* 0x00000020120a7890 */ /* 0x000fe2000fffe0ff */
[----:B------:R-:W-:Y:S01]  /*17c0*/  UMOV UR30, URZ ;  /* 0x000000ff001e7c82 */ /* 0x000fe20008000000 */
[----:B------:R-:W-:-:S10]  /*17d0*/  UMOV UR29, UR6 ;  /* 0x00000006001d7c82 */ /* 0x000fd40008000000 */
.L_x_27:
[----:B------:R-:W-:Y:S01]  /*17e0*/  ULEA UR49, UR29, UR4, 0x3 ;  /* 0x000000041d317291 */ /* 0x000fe2000f8e18ff */
[----:B--2---:R-:W-:Y:S01]  /*17f0*/  @!P5 MOV R3, 0x6000 ;  /* 0x000060000003d802 */ /* 0x004fe20000000f00 */
[----:B--2---:R-:W-:Y:S10]  /*1800*/  @P2 BRA `(.L_x_21) ;  /* 0x00000000000c2947 */ /* 0x004ff40003800000 */
[----:B------:R-:W-:-:S04]  /*1810*/  SHF.L.U32 R4, R17, 0x1f, RZ ;  /* 0x0000001f11047819 */ /* 0x000fc800000006ff */
[----:B------:R-:W2:Y:S02]  /*1820*/  SYNCS.PHASECHK.TRANS64.TRYWAIT P0, [UR49+0x40], R4 ;  /* 0x00004004ff0075a7 */ /* 0x000ea40008001131 */
[----:B--2---:R-:W-:Y:S05]  /*1830*/  @!P0 BRA `(.L_x_22) ;  /* 0x0000006400c08947 */ /* 0x004fea0003800000 */
.L_x_21:
[----:B------:R2:W-:Y:S01]  /*1840*/  @!P5 SYNCS.ARRIVE.TRANS64 RZ, [UR49], R3 ;  /* 0x00000003ffffd9a7 */ /* 0x0005e20008000031 */
[----:B------:R-:W-:Y:S04]  /*1850*/  BSSY.RECONVERGENT B0, `(.L_x_23) ;  /* 0x0000003000007945 */ /* 0x000fe80003800200 */
[----:B------:R-:W-:Y:S05]  /*1860*/  @P4 BRA `(.L_x_24) ;  /* 0x0000000000044947 */ /* 0x000fea0003800000 */
[----:B------:R-:W-:Y:S05]  /*1870*/  BPT.TRAP 0x1 ;  /* 0x000000040000795c */ /* 0x000fea0000300000 */
.L_x_24:
[----:B------:R-:W-:Y:S05]  /*1880*/  BSYNC.RECONVERGENT B0 ;  /* 0x0000000000007941 */ /* 0x000fea0003800200 */
.L_x_23:
[----:B------:R-:W-:Y:S01]  /*1890*/  UIADD3 UR6, UPT, UPT, UR29, 0x1, URZ ;  /* 0x000000011d067890 */ /* 0x000fe2000fffe0ff */
[----:B------:R-:W-:Y:S01]  /*18a0*/  BSSY.RECONVERGENT B0, `(.L_x_25) ;  /* 0x000002f000007945 */ /* 0x000fe20003800200 */
[----:B------:R-:W-:Y:S02]  /*18b0*/  ELECT P0, URZ, PT ;  /* 0x0000000000ff782f */ /* 0x000fe40003800000 */
[----:B------:R-:W-:-:S04]  /*18c0*/  UISETP.NE.AND UP0, UPT, UR6, 0x8, UPT ;  /* 0x000000080600788c */ /* 0x000fc8000bf05270 */
[----:B------:R-:W-:Y:S02]  /*18d0*/  USEL UR9, URZ, 0x1, UP0 ;  /* 0x00000001ff097887 */ /* 0x000fe40008000000 */
[----:B------:R-:W-:-:S04]  /*18e0*/  USEL UR6, UR6, URZ, UP0 ;  /* 0x000000ff06067287 */ /* 0x000fc80008000000 */
[----:B------:R-:W-:Y:S01]  /*18f0*/  ULEA UR8, UR6, UR4, 0x3 ;  /* 0x0000000406087291 */ /* 0x000fe2000f8e18ff */
[----:B------:R-:W-:-:S04]  /*1900*/  LOP3.LUT R17, R17, UR9, RZ, 0x3c, !PT ;  /* 0x0000000911117c12 */ /* 0x000fc8000f8e3cff */
[----:B-1----:R-:W-:-:S04]  /*1910*/  SHF.L.U32 R2, R17, 0x1f, RZ ;  /* 0x0000001f11027819 */ /* 0x002fc800000006ff */
[----:B------:R1:W1:Y:S01]  /*1920*/  SYNCS.PHASECHK.TRANS64.TRYWAIT P2, [UR8+0x40], R2 ;  /* 0x00004002ff0075a7 */ /* 0x0002620008041108 */
[----:B------:R-:W-:Y:S05]  /*1930*/  @!P0 BRA `(.L_x_26) ;  /* 0x0000000000948947 */ /* 0x000fea0003800000 */
[----:B------:R-:W-:Y:S02]  /*1940*/  ULEA UR24, UR29, UR4, 0xe ;  /* 0x000000041d187291 */ /* 0x000fe4000f8e70ff */
[----:B------:R-:W-:Y:S02]  /*1950*/  UIADD3 UR54, UP1, UPT, UR22, 0x80, URZ ;  /* 0x0000008016367890 */ /* 0x000fe4000ff3e0ff */
[----:B------:R-:W-:Y:S02]  /*1960*/  ULEA UR8, UR29, UR4, 0xd ;  /* 0x000000041d087291 */ /* 0x000fe4000f8e68ff */
[----:B------:R-:W-:Y:S02]  /*1970*/  UIADD3 UR46, UP0, UPT, UR22, 0x180, URZ ;  /* 0x00000180162e7890 */ /* 0x000fe4000ff1e0ff */
[----:B------:R-:W-:Y:S02]  /*1980*/  USHF.L.U32 UR51, UR30, 0x5, URZ ;  /* 0x000000051e337899 */ /* 0x000fe400080006ff */
[----:B------:R-:W-:-:S02]  /*1990*/  UIADD3.X UR55, UPT, UPT, URZ, UR23, URZ, UP1, !UPT ;  /* 0x00000017ff377290 */ /* 0x000fc40008ffe4ff */
[----:B------:R-:W-:Y:S02]  /*19a0*/  UIADD3 UR48, UPT, UPT, UR24, 0x8400, URZ ;  /* 0x0000840018307890 */ /* 0x000fe4000fffe0ff */
[----:B------:R-:W-:Y:S02]  /*19b0*/  UIADD3 UR40, UPT, UPT, UR24, 0x9400, URZ ;  /* 0x0000940018287890 */ /* 0x000fe4000fffe0ff */
[----:B------:R-:W-:Y:S02]  /*19c0*/  UIADD3 UR32, UPT, UPT, UR24, 0xa400, URZ ;  /* 0x0000a40018207890 */ /* 0x000fe4000fffe0ff */
[----:B------:R-:W-:Y:S02]  /*19d0*/  UIADD3 UR24, UPT, UPT, UR24, 0xb400, URZ ;  /* 0x0000b40018187890 */ /* 0x000fe4000fffe0ff */
[----:B------:R-:W-:Y:S02]  /*19e0*/  UIADD3.X UR47, UPT, UPT, URZ, UR23, URZ, UP0, !UPT ;  /* 0x00000017ff2f7290 */ /* 0x000fe400087fe4ff */
[----:B------:R-:W-:-:S02]  /*19f0*/  UIADD3 UR16, UPT, UPT, UR8, 0x28400, URZ ;  /* 0x0002840008107890 */ /* 0x000fc4000fffe0ff */
[----:B------:R-:W-:Y:S01]  /*1a00*/  UIADD3 UR8, UPT, UPT, UR8, 0x29400, URZ ;  /* 0x0002940008087890 */ /* 0x000fe2000fffe0ff */
[----:B------:R-:W-:Y:S01]  /*1a10*/  UMOV UR38, 0x0 ;  /* 0x0000000000267882 */ /* 0x000fe20000000000 */
[----:B------:R-:W-:Y:S01]  /*1a20*/  UMOV UR39, 0x10000000 ;  /* 0x1000000000277882 */ /* 0x000fe20000000000 */
[----:B------:R-:W-:Y:S01]  /*1a30*/  UMOV UR41, UR49 ;  /* 0x0000003100297c82 */ /* 0x000fe20008000000 */
[----:B------:R-:W-:Y:S01]  /*1a40*/  UMOV UR44, UR52 ;  /* 0x00000034002c7c82 */ /* 0x000fe20008000000 */
[----:B------:R-:W-:Y:S01]  /*1a50*/  UMOV UR43, UR51 ;  /* 0x00000033002b7c82 */ /* 0x000fe20008000000 */
[----:B------:R-:W-:Y:S01]  /*1a60*/  UMOV UR33, UR49 ;  /* 0x0000003100217c82 */ /* 0x000fe20008000000 */
[----:B------:R-:W-:Y:S01]  /*1a70*/  UMOV UR36, UR52 ;  /* 0x0000003400247c82 */ /* 0x000fe20008000000 */
[----:B------:R-:W-:Y:S01]  /*1a80*/  UMOV UR35, UR51 ;  /* 0x0000003300237c82 */ /* 0x000fe20008000000 */
[----:B------:R1:W-:Y:S01]  /*1a90*/  UTMALDG.3D [UR48], [UR54], desc[UR38] ;  /* 0x00002630360075b4 */ /* 0x0003e20008011000 */
[----:B------:R-:W-:Y:S01]  /*1aa0*/  UMOV UR25, UR49 ;  /* 0x0000003100197c82 */ /* 0x000fe20008000000 */
        /* <DEDUP_REMOVED lines=9> */
[----:B------:R1:W-:Y:S01]  /*1b40*/  UTMALDG.3D [UR32], [UR54], desc[UR38] ;  /* 0x00002620360075b4 */ /* 0x0003e20008011000 */
[----:B------:R1:W-:Y:S01]  /*1b50*/  UTMALDG.3D [UR24], [UR54], desc[UR38] ;  /* 0x00002618360075b4 */ /* 0x0003e20008011000 */
[----:B------:R1:W-:Y:S01]  /*1b60*/  UTMALDG.3D [UR16], [UR46], desc[UR38] ;  /* 0x000026102e0075b4 */ /* 0x0003e20008011000 */
[----:B------:R1:W-:Y:S01]  /*1b70*/  UTMALDG.3D [UR8], [UR46], desc[UR38] ;  /* 0x000026082e0075b4 */ /* 0x0003e20008011000 */
[----:B------:R-:W-:Y:S01]  /*1b80*/  NOP ;  /* 0x0000000000007918 */ /* 0x000fe20000000000 */
.L_x_26:
[----:B-1----:R-:W-:Y:S05]  /*1b90*/  BSYNC.RECONVERGENT B0 ;  /* 0x0000000000007941 */ /* 0x002fea0003800200 */
.L_x_25:
[----:B------:R-:W-:Y:S01]  /*1ba0*/  UIADD3 UR30, UPT, UPT, UR30, 0x1, URZ ;  /* 0x000000011e1e7890 */ /* 0x000fe2000fffe0ff */
[----:B------:R-:W-:Y:S01]  /*1bb0*/  UMOV UR29, UR6 ;  /* 0x00000006001d7c82 */ /* 0x000fe20008000000 */
[----:B------:R-:W-:Y:S02]  /*1bc0*/  UMOV UR21, UR5 ;  /* 0x0000000500157c82 */ /* 0x000fe40008000000 */
[----:B------:R-:W-:-:S09]  /*1bd0*/  UISETP.NE.AND UP0, UPT, UR30, UR5, UPT ;  /* 0x000000051e00728c */ /* 0x000fd2000bf05270 */
[----:B------:R-:W-:Y:S05]  /*1be0*/  BRA.U UP0, `(.L_x_27) ;  /* 0xfffffff900fc7547 */ /* 0x000fea000b83ffff */
.L_x_20:
[----:B------:R-:W-:Y:S01]  /*1bf0*/  ULEA UR8, UR6, UR4, 0x3 ;  /* 0x0000000406087291 */ /* 0x000fe2000f8e18ff */
[----:B-1----:R-:W-:Y:S01]  /*1c00*/  SHF.L.U32 R2, R17, 0x1f, RZ ;  /* 0x0000001f11027819 */ /* 0x002fe200000006ff */
[----:B------:R-:W-:Y:S01]  /*1c10*/  @!P1 SYNCS.ARRIVE.TRANS64.A1T0 RZ, [UR4+0xc8], RZ ;  /* 0x0000c8ffffff99a7 */ /* 0x000fe20008100004 */
[----:B------:R-:W-:-:S06]  /*1c20*/  UISETP.GT.AND UP0, UPT, UR15, UR14, UPT ;  /* 0x0000000e0f00728c */ /* 0x000fcc000bf04270 */
[----:B------:R1:W1:Y:S03]  /*1c30*/  SYNCS.PHASECHK.TRANS64.TRYWAIT P1, [UR8+0x40], R2 ;  /* 0x00004002ff0075a7 */ /* 0x0002660008021108 */
[----:B------:R-:W-:Y:S05]  /*1c40*/  BRA.U !UP0, `(.L_x_28) ;  /* 0x0000000508187547 */ /* 0x000fea000b800000 */
[----:B------:R-:W-:Y:S02]  /*1c50*/  UIADD3 UR29, UPT, UPT, UR7, UR21, URZ ;  /* 0x00000015071d7290 */ /* 0x000fe4000fffe0ff */
[----:B------:R-:W-:Y:S02]  /*1c60*/  UIADD3 UR42, UPT, UPT, UR50, 0x20, URZ ;  /* 0x00000020322a7890 */ /* 0x000fe4000fffe0ff */
[----:B------:R-:W-:Y:S02]  /*1c70*/  UIADD3 UR34, UPT, UPT, UR50, 0x40, URZ ;  /* 0x0000004032227890 */ /* 0x000fe4000fffe0ff */
[----:B------:R-:W-:Y:S02]  /*1c80*/  UIADD3 UR26, UPT, UPT, UR50, 0x60, URZ ;  /* 0x00000060321a7890 */ /* 0x000fe4000fffe0ff */
[----:B------:R-:W-:Y:S01]  /*1c90*/  UIADD3 UR10, UPT, UPT, UR18, 0x20, URZ ;  /* 0x00000020120a7890 */ /* 0x000fe2000fffe0ff */
[----:B------:R-:W-:-:S11]  /*1ca0*/  UMOV UR30, UR6 ;  /* 0x00000006001e7c82 */ /* 0x000fd60008000000 */
.L_x_35:
[----:B------:R-:W-:Y:S01]  /*1cb0*/  ULEA UR49, UR30, UR4, 0x3 ;  /* 0x000000041e317291 */ /* 0x000fe2000f8e18ff */
[----:B--2---:R-:W-:Y:S01]  /*1cc0*/  @!P5 MOV R3, 0x6000 ;  /* 0x000060000003d802 */ /* 0x004fe20000000f00 */
[----:B-1----:R-:W-:Y:S10]  /*1cd0*/  @P1 BRA `(.L_x_29) ;  /* 0x00000000000c1947 */ /* 0x002ff40003800000 */
[----:B------:R-:W-:-:S04]  /*1ce0*/  SHF.L.U32 R4, R17, 0x1f, RZ ;  /* 0x0000001f11047819 */ /* 0x000fc800000006ff */
[----:B------:R-:W1:Y:S02]  /*1cf0*/  SYNCS.PHASECHK.TRANS64.TRYWAIT P0, [UR49+0x40], R4 ;  /* 0x00004004ff0075a7 */ /* 0x000e640008001131 */
[----:B-1----:R-:W-:Y:S05]  /*1d00*/  @!P0 BRA `(.L_x_30) ;  /* 0x0000006000a48947 */ /* 0x002fea0003800000 */
.L_x_29:
[----:B------:R2:W-:Y:S01]  /*1d10*/  @!P5 SYNCS.ARRIVE.TRANS64 RZ, [UR49], R3 ;  /* 0x00000003ffffd9a7 */ /* 0x0005e20008000031 */
[----:B------:R-:W-:Y:S04]  /*1d20*/  BSSY.RECONVERGENT B0, `(.L_x_31) ;  /* 0x0000003000007945 */ /* 0x000fe80003800200 */
[----:B------:R-:W-:Y:S05]  /*1d30*/  @P4 BRA `(.L_x_32) ;  /* 0x0000000000044947 */ /* 0x000fea0003800000 */
[----:B------:R-:W-:Y:S05]  /*1d40*/  BPT.TRAP 0x1 ;  /* 0x000000040000795c */ /* 0x000fea0000300000 */
.L_x_32:
[----:B------:R-:W-:Y:S05]  /*1d50*/  BSYNC.RECONVERGENT B0 ;  /* 0x0000000000007941 */ /* 0x000fea0003800200 */
.L_x_31:
        /* <DEDUP_REMOVED lines=48> */
.L_x_34:
[----:B-1----:R-:W-:Y:S05]  /*2060*/  BSYNC.RECONVERGENT B0 ;  /* 0x0000000000007941 */ /* 0x002fea0003800200 */
.L_x_33:
[----:B------:R-:W-:Y:S01]  /*2070*/  UIADD3 UR21, UPT, UPT, UR21, 0x1, URZ ;  /* 0x0000000115157890 */ /* 0x000fe2000fffe0ff */
[----:B------:R-:W-:-:S03]  /*2080*/  UMOV UR30, UR6 ;  /* 0x00000006001e7c82 */ /* 0x000fc60008000000 */
[----:B------:R-:W-:-:S09]  /*2090*/  UISETP.NE.AND UP0, UPT, UR21, UR29, UPT ;  /* 0x0000001d1500728c */ /* 0x000fd2000bf05270 */
[----:B------:R-:W-:Y:S05]  /*20a0*/  BRA.U UP0, `(.L_x_35) ;  /* 0xfffffffd00007547 */ /* 0x000fea000b83ffff */
.L_x_28:
[C---:B-1----:R-:W-:Y:S01]  /*20b0*/  LEA R2, R16.reuse, UR4, 0x3 ;  /* 0x0000000410027c11 */ /* 0x042fe2000f8e18ff */
[----:B------:R-:W-:Y:S01]  /*20c0*/  NOP ;  /* 0x0000000000007918 */ /* 0x000fe20000000000 */
[----:B--2---:R-:W-:Y:S02]  /*20d0*/  SHF.L.U32 R3, R13, 0x1f, RZ ;  /* 0x0000001f0d037819 */ /* 0x004fe400000006ff */
[----:B------:R-:W-:Y:S02]  /*20e0*/  LEA R4, R16, UR4, 0x4 ;  /* 0x0000000410047c11 */ /* 0x000fe4000f8e20ff */
[----:B------:R-:W1:Y:S02]  /*20f0*/  SYNCS.PHASECHK.TRANS64.TRYWAIT P0, [R2+URZ+0xd0], R3 ;  /* 0x0000d003020075a7 */ /* 0x000e6400080011ff */
[----:B-1----:R-:W-:Y:S05]  /*2100*/  @!P0 BRA `(.L_x_36) ;  /* 0x0000005c00bc8947 */ /* 0x002fea0003800000 */
.L_x_142:
[----:B------:R-:W2:Y:S01]  /*2110*/  LDS.128 R4, [R4+0x160] ;  /* 0x0001600004047984 */ /* 0x000ea20000000c00 */
[----:B---3--:R-:W-:Y:S01]  /*2120*/  ISETP.GE.AND P0, PT, R26, 0x1, PT ;  /* 0x000000011a00780c */ /* 0x008fe20003f06270 */
[----:B-1----:R-:W-:Y:S01]  /*2130*/  VIADD R2, R2, 0xe0 ;  /* 0x000000e002027836 */ /* 0x002fe20000000000 */
[----:B------:R-:W-:Y:S01]  /*2140*/  @!PT LDS RZ, [RZ] ;  /* 0x00000000fffff984 */ /* 0x000fe20000000800 */
[----:B------:R-:W-:Y:S01]  /*2150*/  @!PT LDS RZ, [RZ] ;  /* 0x00000000fffff984 */ /* 0x000fe20000000800 */
[----:B------:R-:W-:Y:S01]  /*2160*/  @!PT LDS RZ, [RZ] ;  /* 0x00000000fffff984 */ /* 0x000fe20000000800 */
[----:B------:R-:W-:Y:S01]  /*2170*/  @!PT LDS RZ, [RZ] ;  /* 0x00000000fffff984 */ /* 0x000fe20000000800 */
[----:B------:R1:W-:Y:S06]  /*2180*/  MEMBAR.ALL.CTA ;  /* 0x0000000000007992 */ /* 0x0003ec0000008000 */
[----:B-1----:R-:W1:Y:S01]  /*2190*/  FENCE.VIEW.ASYNC.S ;  /* 0x00000000000073c6 */ /* 0x002e620000000000 */
[----:B------:R-:W-:-:S04]  /*21a0*/  PRMT R2, RZ, 0x654, R2 ;  /* 0x00000654ff027816 */ /* 0x000fc80000000002 */
[----:B-1----:R1:W-:Y:S01]  /*21b0*/  SYNCS.ARRIVE.TRANS64.RED.A1T0 RZ, [R2+URZ], RZ ;  /* 0x000000ff02ff79a7 */ /* 0x0023e200081004ff */
[----:B--2---:R-:W-:-:S13]  /*21c0*/  LOP3.LUT P2, RZ, R6, 0x1, RZ, 0xc0, !PT ;  /* 0x0000000106ff7812 */ /* 0x004fda000784c0ff */
[----:B------:R-:W-:Y:S01]  /*21d0*/  @P2 SHF.R.U32.HI R3, RZ, 0x10, R5 ;  /* 0x00000010ff032819 */ /* 0x000fe20000011605 */
[----:B------:R-:W-:Y:S01]  /*21e0*/  VOTEU.ANY UP0, P2 ;  /* 0x0000000000ff7886 */ /* 0x000fe20001000100 */
[----:B------:R-:W-:Y:S02]  /*21f0*/  @P2 MOV R10, R4 ;  /* 0x00000004000a2202 */ /* 0x000fe40000000f00 */
[----:B------:R-:W-:Y:S02]  /*2200*/  @P2 R2UR.BROADCAST UR8, R3 ;  /* 0x00000000030822ca */ /* 0x000fe400008e0000 */
[----:B------:R-:W-:-:S11]  /*2210*/  @P2 LOP3.LUT R9, R5, 0xffff, RZ, 0xc0, !PT ;  /* 0x0000ffff05092812 */ /* 0x000fd600078ec0ff */
[----:B------:R-:W-:Y:S01]  /*2220*/  @UP0 UMOV UR52, UR8 ;  /* 0x0000000800340c82 */ /* 0x000fe20008000000 */
[----:B-1----:R-:W-:Y:S05]  /*2230*/  @!P0 BRA `(.L_x_37) ;  /* 0x0000000000b88947 */ /* 0x002fea0003800000 */
[----:B------:R-:W4:Y:S01]  /*2240*/  LDC.64 R4, c[0x0][0xb18] ;  /* 0x0002c600ff047b82 */ /* 0x000f220000000a00 */
[----:B------:R-:W-:-:S07]  /*2250*/  ISETP.NE.AND P3, PT, R26, 0x1, PT ;  /* 0x000000011a00780c */ /* 0x000fce0003f65270 */
[----:B------:R-:W1:Y:S08]  /*2260*/  LDC.64 R6, c[0x0][0xb10] ;  /* 0x0002c400ff067b82 */ /* 0x000e700000000a00 */
[----:B------:R-:W2:Y:S08]  /*2270*/  LDC R14, c[0x0][0xb20] ;  /* 0x0002c800ff0e7b82 */ /* 0x000eb00000000800 */
[----:B------:R-:W3:Y:S01]  /*2280*/  LDC R15, c[0x0][0xb0c] ;  /* 0x0002c300ff0f7b82 */ /* 0x000ee20000000800 */
[----:B----4-:R-:W-:Y:S01]  /*2290*/  IMAD.HI.U32 R19, R0, R5, RZ ;  /* 0x0000000500137227 */ /* 0x010fe200078e00ff */
[----:B------:R-:W-:-:S03]  /*22a0*/  ISETP.NE.AND P0, PT, R4, 0x1, PT ;  /* 0x000000010400780c */ /* 0x000fc60003f05270 */
[----:B------:R-:W-:-:S03]  /*22b0*/  IMAD.HI.U32 R5, R9, R5, RZ ;  /* 0x0000000509057227 */ /* 0x000fc600078e00ff */
[----:B------:R-:W4:Y:S01]  /*22c0*/  LDC.64 R2, c[0x0][0xb28] ;  /* 0x0002ca00ff027b82 */ /* 0x000f220000000a00 */
[----:B-1----:R-:W-:-:S04]  /*22d0*/  IMAD.HI.U32 R20, R8, R6, RZ ;  /* 0x0000000608147227 */ /* 0x002fc800078e00ff */
[----:B------:R-:W-:Y:S01]  /*22e0*/  IMAD.HI.U32 R21, R10, R6, RZ ;  /* 0x000000060a157227 */ /* 0x000fe200078e00ff */
[----:B------:R-:W-:Y:S02]  /*22f0*/  SHF.R.U32.HI R20, RZ, R7, R20 ;  /* 0x00000007ff147219 */ /* 0x000fe40000011614 */
[-C--:B--2---:R-:W-:Y:S02]  /*2300*/  SHF.R.U32.HI R19, RZ, R14.reuse, R19 ;  /* 0x0000000eff137219 */ /* 0x084fe40000011613 */
[----:B------:R-:W-:Y:S02]  /*2310*/  SHF.R.U32.HI R5, RZ, R14, R5 ;  /* 0x0000000eff057219 */ /* 0x000fe40000011605 */
[----:B------:R-:W-:Y:S02]  /*2320*/  SEL R19, R0, R19, !P0 ;  /* 0x0000001300137207 */ /* 0x000fe40004000000 */
[----:B------:R-:W-:Y:S02]  /*2330*/  SHF.R.U32.HI R21, RZ, R7, R21 ;  /* 0x00000007ff157219 */ /* 0x000fe40000011615 */
[----:B---3--:R-:W-:-:S02]  /*2340*/  ISETP.NE.AND P1, PT, R15, 0x1, PT ;  /* 0x000000010f00780c */ /* 0x008fc40003f25270 */
[----:B------:R-:W-:Y:S02]  /*2350*/  SEL R5, R9, R5, !P0 ;  /* 0x0000000509057207 */ /* 0x000fe40004000000 */
[----:B------:R-:W-:Y:S02]  /*2360*/  SEL R20, R8, R20, !P1 ;  /* 0x0000001408147207 */ /* 0x000fe40004800000 */
[----:B------:R-:W-:Y:S01]  /*2370*/  SEL R21, R10, R21, !P1 ;  /* 0x000000150a157207 */ /* 0x000fe20004800000 */
[----:B----4-:R-:W-:-:S04]  /*2380*/  IMAD.HI.U32 R18, R19, R2, RZ ;  /* 0x0000000213127227 */ /* 0x010fc800078e00ff */
        /* <DEDUP_REMOVED lines=10> */
[----:B------:R-:W-:-:S04]  /*2430*/  @!P0 IMAD.HI.U32 R7, R21, R2, RZ ;  /* 0x0000000215078227 */ /* 0x000fc800078e00ff */
[----:B------:R-:W-:Y:S01]  /*2440*/  IMAD.MOV R2, RZ, RZ, -R6 ;  /* 0x000000ffff027224 */ /* 0x000fe200078e0a06 */
[----:B------:R-:W-:Y:S02]  /*2450*/  @!P0 SHF.R.U32.HI R3, RZ, R3, R7 ;  /* 0x00000003ff038219 */ /* 0x000fe40000011607 */
[----:B------:R-:W-:Y:S01]  /*2460*/  IADD3 R7, PT, PT, -R5, RZ, RZ ;  /* 0x000000ff05077210 */ /* 0x000fe20007ffe1ff */
[----:B------:R-:W-:Y:S01]  /*2470*/  IMAD R2, R26, R2, R5 ;  /* 0x000000021a027224 */ /* 0x000fe200078e0205 */
        /* <DEDUP_REMOVED lines=10> */
.L_x_37:
[----:B------:R-:W1:Y:S02]  /*2520*/  LDCU UR8, c[0x0][0xb30] ;  /* 0x00016600ff0877ac */ /* 0x000e640008000800 */
[----:B-1----:R-:W-:-:S09]  /*2530*/  UISETP.NE.AND UP0, UPT, UR8, 0x1, UPT ;  /* 0x000000010800788c */ /* 0x002fd2000bf05270 */
[----:B------:R-:W-:Y:S05]  /*2540*/  BRA.U UP0, `(.L_x_38) ;  /* 0x0000000100407547 */ /* 0x000fea000b800000 */
[----:B------:R-:W1:Y:S08]  /*2550*/  LDC.64 R4, c[0x0][0xb10] ;  /* 0x0002c400ff047b82 */ /* 0x000e700000000a00 */
[----:B------:R-:W2:Y:S08]  /*2560*/  LDC.64 R2, c[0x0][0xb18] ;  /* 0x0002c600ff027b82 */ /* 0x000eb00000000a00 */
[----:B------:R-:W3:Y:S08]  /*2570*/  LDC R6, c[0x0][0xb20] ;  /* 0x0002c800ff067b82 */ /* 0x000ef00000000800 */
[----:B------:R-:W4:Y:S01]  /*2580*/  LDC R7, c[0x0][0xb0c] ;  /* 0x0002c300ff077b82 */ /* 0x000f220000000800 */
[----:B-1----:R-:W-:-:S05]  /*2590*/  IMAD.HI.U32 R4, R10, R4, RZ ;  /* 0x000000040a047227 */ /* 0x002fca00078e00ff */
[----:B------:R-:W-:Y:S01]  /*25a0*/  SHF.R.U32.HI R4, RZ, R5, R4 ;  /* 0x00000005ff047219 */ /* 0x000fe20000011604 */
[----:B--2---:R-:W-:Y:S01]  /*25b0*/  IMAD.HI.U32 R3, R9, R3, RZ ;  /* 0x0000000309037227 */ /* 0x004fe200078e00ff */
[----:B------:R-:W-:-:S04]  /*25c0*/  ISETP.NE.AND P0, PT, R2, 0x1, PT ;  /* 0x000000010200780c */ /* 0x000fc80003f05270 */
[----:B---3--:R-:W-:-:S04]  /*25d0*/  SHF.R.U32.HI R3, RZ, R6, R3 ;  /* 0x00000006ff037219 */ /* 0x008fc80000011603 */
[----:B------:R-:W-:Y:S02]  /*25e0*/  SEL R3, R9, R3, !P0 ;  /* 0x0000000309037207 */ /* 0x000fe40004000000 */
[----:B----4-:R-:W-:-:S04]  /*25f0*/  ISETP.NE.AND P1, PT, R7, 0x1, PT ;  /* 0x000000010700780c */ /* 0x010fc80003f25270 */
[----:B------:R-:W-:-:S05]  /*2600*/  SEL R4, R10, R4, !P1 ;  /* 0x000000040a047207 */ /* 0x000fca0004800000 */
[----:B------:R-:W-:Y:S02]  /*2610*/  IMAD.IADD R5, R3, 0x1, -R4 ;  /* 0x0000000103057824 */ /* 0x000fe400078e0a04 */
[----:B------:R-:W-:Y:S02]  /*2620*/  IMAD.IADD R3, R4, 0x1, -R3 ;  /* 0x0000000104037824 */ /* 0x000fe400078e0a03 */
[----:B------:R-:W-:Y:S02]  /*2630*/  IMAD R10, R5, R7, R10 ;  /* 0x00000007050a7224 */ /* 0x000fe400078e020a */
[----:B------:R-:W-:-:S07]  /*2640*/  IMAD R9, R3, R2, R9 ;  /* 0x0000000203097224 */ /* 0x000fce00078e0209 */
.L_x_38:
[----:B------:R-:W-:Y:S01]  /*2650*/  VIADD R16, R16, 0x1 ;  /* 0x0000000110107836 */ /* 0x000fe20000000000 */
[----:B------:R-:W-:Y:S01]  /*2660*/  PLOP3.LUT P1, PT, PT, PT, PT, 0x80, 0x8 ;  /* 0x000000000008781c */ /* 0x000fe20003f2f070 */
[----:B------:R-:W-:Y:S02]  /*2670*/  IMAD.IADD R15, R10, 0x1, R63 ;  /* 0x000000010a0f7824 */ /* 0x000fe400078e023f */
[----:B------:R-:W-:Y:S01]  /*2680*/  IMAD.IADD R14, R9, 0x1, R62 ;  /* 0x00000001090e7824 */ /* 0x000fe200078e023e */
[----:B------:R-:W-:-:S04]  /*2690*/  ISETP.NE.AND P0, PT, R16, 0x2, PT ;  /* 0x000000021000780c */ /* 0x000fc80003f05270 */
[----:B------:R-:W-:Y:S02]  /*26a0*/  SEL R2, RZ, 0x1, P0 ;  /* 0x00000001ff027807 */ /* 0x000fe40000000000 */
[----:B------:R-:W-:Y:S02]  /*26b0*/  SEL R16, R16, RZ, P0 ;  /* 0x000000ff10107207 */ /* 0x000fe40000000000 */
[----:B------:R-:W-:Y:S01]  /*26c0*/  LOP3.LUT R13, R13, R2, RZ, 0x3c, !PT ;  /* 0x000000020d0d7212 */ /* 0x000fe200078e3cff */
[----:B------:R-:W-:Y:S06]  /*26d0*/  @P2 BRA `(.L_x_39) ;  /* 0xffffffec00b82947 */ /* 0x000fec000383ffff */
[----:B------:R-:W-:Y:S01]  /*26e0*/  UIADD3 UR4, UPT, UPT, UR4, 0x40, URZ ;  /* 0x0000004004047890 */ /* 0x000fe2000fffe0ff */
[----:B------:R-:W-:-:S03]  /*26f0*/  SHF.L.U32 R2, R17, 0x1f, RZ ;  /* 0x0000001f11027819 */ /* 0x000fc600000006ff */
[----:B------:R-:W-:-:S09]  /*2700*/  ULEA UR5, UR6, UR4, 0x3 ;  /* 0x0000000406057291 */ /* 0x000fd2000f8e18ff */
[----:B------:R-:W1:Y:S02]  /*2710*/  SYNCS.PHASECHK.TRANS64.TRYWAIT P0, [UR5], R2 ;  /* 0x00000002ff0075a7 */ /* 0x000e640008001105 */
[----:B-1----:R-:W-:Y:S05]  /*2720*/  @!P0 BRA `(.L_x_40) ;  /* 0x0000005800488947 */ /* 0x002fea0003800000 */
.L_x_144:
[----:B------:R-:W-:-:S04]  /*2730*/  UIADD3 UR6, UPT, UPT, UR6, 0x1, URZ ;  /* 0x0000000106067890 */ /* 0x000fc8000fffe0ff */
[----:B------:R-:W-:-:S04]  /*2740*/  UISETP.NE.AND UP0, UPT, UR6, 0x8, UPT ;  /* 0x000000080600788c */ /* 0x000fc8000bf05270 */
[----:B------:R-:W-:Y:S02]  /*2750*/  USEL UR7, URZ, 0x1, UP0 ;  /* 0x00000001ff077887 */ /* 0x000fe40008000000 */
[----:B------:R-:W-:-:S04]  /*2760*/  USEL UR6, UR6, URZ, UP0 ;  /* 0x000000ff06067287 */ /* 0x000fc80008000000 */
[----:B------:R-:W-:Y:S01]  /*2770*/  ULEA UR5, UR6, UR4, 0x3 ;  /* 0x0000000406057291 */ /* 0x000fe2000f8e18ff */
[----:B-1----:R-:W-:-:S04]  /*2780*/  LOP3.LUT R2, R17, UR7, RZ, 0x3c, !PT ;  /* 0x0000000711027c12 */ /* 0x002fc8000f8e3cff */
[----:B------:R-:W-:-:S04]  /*2790*/  SHF.L.U32 R3, R2, 0x1f, RZ ;  /* 0x0000001f02037819 */ /* 0x000fc800000006ff */
[----:B------:R-:W1:Y:S02]  /*27a0*/  SYNCS.PHASECHK.TRANS64.TRYWAIT P0, [UR5], R3 ;  /* 0x00000003ff0075a7 */ /* 0x000e640008001105 */
[----:B-1----:R-:W-:Y:S05]  /*27b0*/  @!P0 BRA `(.L_x_41) ;  /* 0x00000058003c8947 */ /* 0x002fea0003800000 */
.L_x_146:
[----:B------:R-:W-:-:S04]  /*27c0*/  UIADD3 UR6, UPT, UPT, UR6, 0x1, URZ ;  /* 0x0000000106067890 */ /* 0x000fc8000fffe0ff */
[----:B------:R-:W-:-:S04]  /*27d0*/  UISETP.NE.AND UP0, UPT, UR6, 0x8, UPT ;  /* 0x000000080600788c */ /* 0x000fc8000bf05270 */
[----:B------:R-:W-:Y:S02]  /*27e0*/  USEL UR7, URZ, 0x1, UP0 ;  /* 0x00000001ff077887 */ /* 0x000fe40008000000 */
[----:B------:R-:W-:-:S04]  /*27f0*/  USEL UR6, UR6, URZ, UP0 ;  /* 0x000000ff06067287 */ /* 0x000fc80008000000 */
[----:B------:R-:W-:Y:S01]  /*2800*/  ULEA UR5, UR6, UR4, 0x3 ;  /* 0x0000000406057291 */ /* 0x000fe2000f8e18ff */
[----:B------:R-:W-:-:S04]  /*2810*/  LOP3.LUT R2, R2, UR7, RZ, 0x3c, !PT ;  /* 0x0000000702027c12 */ /* 0x000fc8000f8e3cff */
[----:B-1----:R-:W-:-:S04]  /*2820*/  SHF.L.U32 R3, R2, 0x1f, RZ ;  /* 0x0000001f02037819 */ /* 0x002fc800000006ff */
[----:B------:R-:W1:Y:S02]  /*2830*/  SYNCS.PHASECHK.TRANS64.TRYWAIT P0, [UR5], R3 ;  /* 0x00000003ff0075a7 */ /* 0x000e640008001105 */
[----:B-1----:R-:W-:Y:S05]  /*2840*/  @!P0 BRA `(.L_x_42) ;  /* 0x0000005800308947 */ /* 0x002fea0003800000 */
.L_x_148:
        /* <DEDUP_REMOVED lines=9> */
.L_x_150:
        /* <DEDUP_REMOVED lines=9> */
.L_x_152:
        /* <DEDUP_REMOVED lines=9> */
.L_x_154:
        /* <DEDUP_REMOVED lines=9> */
.L_x_156:
[----:B------:R-:W-:-:S04]  /*2a90*/  UIADD3 UR6, UPT, UPT, UR6, 0x1, URZ ;  /* 0x0000000106067890 */ /* 0x000fc8000fffe0ff */
[----:B------:R-:W-:-:S04]  /*2aa0*/  UISETP.NE.AND UP0, UPT, UR6, 0x8, UPT ;  /* 0x000000080600788c */ /* 0x000fc8000bf05270 */
[----:B------:R-:W-:Y:S02]  /*2ab0*/  USEL UR5, URZ, 0x1, UP0 ;  /* 0x00000001ff057887 */ /* 0x000fe40008000000 */
[----:B------:R-:W-:-:S04]  /*2ac0*/  USEL UR6, UR6, URZ, UP0 ;  /* 0x000000ff06067287 */ /* 0x000fc80008000000 */
[----:B------:R-:W-:Y:S01]  /*2ad0*/  ULEA UR6, UR6, UR4, 0x3 ;  /* 0x0000000406067291 */ /* 0x000fe2000f8e18ff */
[----:B------:R-:W-:-:S04]  /*2ae0*/  LOP3.LUT R2, R2, UR5, RZ, 0x3c, !PT ;  /* 0x0000000502027c12 */ /* 0x000fc8000f8e3cff */
[----:B------:R-:W-:Y:S01]  /*2af0*/  SHF.L.U32 R2, R2, 0x1f, RZ ;  /* 0x0000001f02027819 */ /* 0x000fe200000006ff */
[----:B-1--4-:R-:W-:-:S07]  /*2b00*/  IMAD.U32 R0, RZ, RZ, UR6 ;  /* 0x00000006ff007e24 */ /* 0x012fce000f8e00ff */
.L_x_47:
[----:B-1----:R1:W2:Y:S02]  /*2b10*/  SYNCS.PHASECHK.TRANS64.TRYWAIT P0, [R0+URZ], R2 ;  /* 0x00000002000075a7 */ /* 0x0022a400080011ff */
[----:B--2---:R-:W-:Y:S05]  /*2b20*/  @!P0 NANOSLEEP.SYNCS 0x989680 ;  /* 0x009896800000895d */ /* 0x004fea0003900000 */
[----:B------:R-:W2:Y:S02]  /*2b30*/  @!P0 SYNCS.PHASECHK.TRANS64 P0, [R0+URZ], R2 ;  /* 0x00000002000085a7 */ /* 0x000ea400080010ff */
[----:B--2---:R-:W-:Y:S05]  /*2b40*/  @P0 EXIT ;  /* 0x000000000000094d */ /* 0x004fea0003800000 */
[----:B------:R-:W-:Y:S05]  /*2b50*/  BRA `(.L_x_47) ;  /* 0xfffffffc00ec7947 */ /* 0x000fea000383ffff */
.L_x_17:
[----:B------:R-:W-:-:S04]  /*2b60*/  UISETP.NE.AND UP1, UPT, UR37, URZ, UPT ;  /* 0x000000ff2500728c */ /* 0x000fc8000bf25270 */
[----:B------:R-:W-:-:S09]  /*2b70*/  UISETP.NE.OR UP1, UPT, UR8, 0x1, UP1 ;  /* 0x000000010800788c */ /* 0x000fd20008f25670 */
[----:B------:R-:W-:Y:S05]  /*2b80*/  BRA.U UP1, `(.L_x_48) ;  /* 0x0000000501487547 */ /* 0x000fea000b800000 */
[----:B------:R-:W-:Y:S01]  /*2b90*/  ISETP.NE.AND P2, PT, R2, RZ, PT ;  /* 0x000000ff0200720c */ /* 0x000fe20003f45270 */
[----:B------:R-:W-:Y:S01]  /*2ba0*/  IMAD.MOV.U32 R12, RZ, RZ, 0x1 ;  /* 0x00000001ff0c7424 */ /* 0x000fe200078e00ff */
[----:B------:R-:W-:Y:S02]  /*2bb0*/  CS2R R10, SRZ ;  /* 0x00000000000a7805 */ /* 0x000fe4000001ff00 */
[----:B------:R-:W-:Y:S01]  /*2bc0*/  CS2R R8, SRZ ;  /* 0x0000000000087805 */ /* 0x000fe2000001ff00 */
[----:B------:R-:W-:Y:S01]  /*2bd0*/  UMOV UR4, 0x400 ;  /* 0x0000040000047882 */ /* 0x000fe20000000000 */
[----:B------:R-:W-:Y:S01]  /*2be0*/  UMOV UR6, URZ ;  /* 0x000000ff00067c82 */ /* 0x000fe20008000000 */
[----:B------:R-:W-:-:S12]  /*2bf0*/  ULEA UR37, UR37, UR4, 0x18 ;  /* 0x0000000425257291 */ /* 0x000fd8000f8ec0ff */
.L_x_52:
[----:B------:R-:W-:Y:S02]  /*2c00*/  LEA R0, R8, UR37, 0x3 ;  /* 0x0000002508007c11 */ /* 0x000fe4000f8e18ff */
[----:B------:R-:W-:-:S03]  /*2c10*/  SHF.L.U32 R4, R9, 0x1f, RZ ;  /* 0x0000001f09047819 */ /* 0x000fc600000006ff */
[----:B------:R-:W-:Y:S01]  /*2c20*/  VIADD R5, R0, 0x140 ;  /* 0x0000014000057836 */ /* 0x000fe20000000000 */
[----:B------:R-:W1:Y:S02]  /*2c30*/  SYNCS.PHASECHK.TRANS64.TRYWAIT P0, [R0+URZ+0x130], R4 ;  /* 0x00013004000075a7 */ /* 0x000e6400080011ff */
[----:B-1----:R-:W-:Y:S05]  /*2c40*/  @!P0 BRA `(.L_x_49) ;  /* 0x0000005400a88947 */ /* 0x002fea0003800000 */
.L_x_157:
[----:B------:R-:W-:Y:S01]  /*2c50*/  ULEA UR5, UR6, UR37, 0x3 ;  /* 0x0000002506057291 */ /* 0x000fe2000f8e18ff */
[----:B-1----:R-:W-:Y:S01]  /*2c60*/  PRMT R0, RZ, 0x654, R5 ;  /* 0x00000654ff007816 */ /* 0x002fe20000000005 */
[----:B------:R-:W-:Y:S01]  /*2c70*/  @!P2 IMAD.MOV.U32 R4, RZ, RZ, 0x10 ;  /* 0x00000010ff04a424 */ /* 0x000fe200078e00ff */
[----:B------:R-:W-:Y:S01]  /*2c80*/  SHF.L.U32 R5, R12, 0x1f, RZ ;  /* 0x0000001f0c057819 */ /* 0x000fe200000006ff */
[----:B------:R-:W-:Y:S01]  /*2c90*/  UIADD3 UR4, UPT, UPT, UR5, 0xd0, URZ ;  /* 0x000000d005047890 */ /* 0x000fe2000fffe0ff */
[----:B------:R1:W-:Y:S05]  /*2ca0*/  SYNCS.ARRIVE.TRANS64.RED.A1T0 RZ, [R0+URZ], RZ ;  /* 0x000000ff00ff79a7 */ /* 0x0003ea00081004ff */
[----:B------:R-:W-:Y:S01]  /*2cb0*/  IMAD.U32 R6, RZ, RZ, UR4 ;  /* 0x00000004ff067e24 */ /* 0x000fe2000f8e00ff */
[----:B------:R-:W2:Y:S04]  /*2cc0*/  SYNCS.PHASECHK.TRANS64.TRYWAIT P0, [UR5+0xe0], R5 ;  /* 0x0000e005ff0075a7 */ /* 0x000ea80008001105 */
[----:B------:R-:W-:Y:S01]  /*2cd0*/  PRMT R6, R2, 0x654, R6 ;  /* 0x0000065402067816 */ /* 0x000fe20000000006 */
[----:B-12---:R-:W-:Y:S06]  /*2ce0*/  @!P0 BRA `(.L_x_50) ;  /* 0x0000005400948947 */ /* 0x006fec0003800000 */
.L_x_159:
[----:B------:R-:W-:Y:S01]  /*2cf0*/  ULEA UR4, UR6, UR37, 0x4 ;  /* 0x0000002506047291 */ /* 0x000fe2000f8e20ff */
[----:B------:R-:W-:Y:S01]  /*2d00*/  SEL R3, R6, R3, !P2 ;  /* 0x0000000306037207 */ /* 0x000fe20005000000 */
[----:B------:R-:W-:Y:S01]  /*2d10*/  UIADD3 UR5, UPT, UPT, UR5, 0xd0, URZ ;  /* 0x000000d005057890 */ /* 0x000fe2000fffe0ff */
[----:B-1----:R-:W-:Y:S01]  /*2d20*/  LEA R0, R11, UR37, 0x3 ;  /* 0x000000250b007c11 */ /* 0x002fe2000f8e18ff */
[----:B------:R-:W-:Y:S01]  /*2d30*/  UIADD3 UR4, UPT, UPT, UR4, 0x160, URZ ;  /* 0x0000016004047890 */ /* 0x000fe2000fffe0ff */
[----:B------:R1:W-:Y:S01]  /*2d40*/  @!P2 SYNCS.ARRIVE.TRANS64.RED RZ, [R3+URZ], R4 ;  /* 0x0000000403ffa9a7 */ /* 0x0003e200080004ff */
[----:B------:R-:W-:Y:S01]  /*2d50*/  UIADD3 UR6, UPT, UPT, UR6, 0x1, URZ ;  /* 0x0000000106067890 */ /* 0x000fe2000fffe0ff */
[----:B------:R-:W-:-:S03]  /*2d60*/  VIADD R8, R8, 0x1 ;  /* 0x0000000108087836 */ /* 0x000fc60000000000 */
[----:B------:R-:W-:Y:S02]  /*2d70*/  UISETP.NE.AND UP0, UPT, UR6, 0x2, UPT ;  /* 0x000000020600788c */ /* 0x000fe4000bf05270 */
[----:B------:R-:W-:Y:S01]  /*2d80*/  ISETP.NE.AND P0, PT, R8, 0x2, PT ;  /* 0x000000020800780c */ /* 0x000fe20003f05270 */
[----:B------:R-:W-:Y:S06]  /*2d90*/  UGETNEXTWORKID.BROADCAST [UR4], [UR5] ;  /* 0x00000000040073ca */ /* 0x000fec0008000100 */
[----:B------:R-:W-:Y:S02]  /*2da0*/  USEL UR4, URZ, 0x1, UP0 ;  /* 0x00000001ff047887 */ /* 0x000fe40008000000 */
[----:B------:R-:W-:-:S04]  /*2db0*/  USEL UR6, UR6, URZ, UP0 ;  /* 0x000000ff06067287 */ /* 0x000fc80008000000 */
[----:B------:R-:W-:Y:S02]  /*2dc0*/  LOP3.LUT R12, R12, UR4, RZ, 0x3c, !PT ;  /* 0x000000040c0c7c12 */ /* 0x000fe4000f8e3cff */
[----:B-1----:R-:W-:-:S04]  /*2dd0*/  SHF.L.U32 R4, R10, 0x1f, RZ ;  /* 0x0000001f0a047819 */ /* 0x002fc800000006ff */
[----:B------:R-:W1:Y:S02]  /*2de0*/  SYNCS.PHASECHK.TRANS64.TRYWAIT P1, [R0+URZ+0xd0], R4 ;  /* 0x0000d004000075a7 */ /* 0x000e6400080211ff */
[----:B-1----:R-:W-:Y:S05]  /*2df0*/  @!P1 BRA `(.L_x_51) ;  /* 0x0000005400689947 */ /* 0x002fea0003800000 */
.L_x_160:
[C---:B-1----:R-:W-:Y:S01]  /*2e00*/  LEA R4, R11.reuse, UR37, 0x4 ;  /* 0x000000250b047c11 */ /* 0x042fe2000f8e20ff */
[----:B------:R-:W-:Y:S01]  /*2e10*/  VIADD R0, R0, 0xe0 ;  /* 0x000000e000007836 */ /* 0x000fe20000000000 */
[----:B------:R-:W-:Y:S01]  /*2e20*/  SEL R8, R8, RZ, P0 ;  /* 0x000000ff08087207 */ /* 0x000fe20000000000 */
[----:B------:R-:W-:-:S03]  /*2e30*/  VIADD R11, R11, 0x1 ;  /* 0x000000010b0b7836 */ /* 0x000fc60000000000 */
[----:B------:R-:W1:Y:S01]  /*2e40*/  LDS.128 R4, [R4+0x160] ;  /* 0x0001600004047984 */ /* 0x000e620000000c00 */
[----:B------:R-:W-:Y:S02]  /*2e50*/  PRMT R0, RZ, 0x654, R0 ;  /* 0x00000654ff007816 */ /* 0x000fe40000000000 */
[C---:B------:R-:W-:Y:S01]  /*2e60*/  ISETP.NE.AND P1, PT, R11.reuse, 0x2, PT ;  /* 0x000000020b00780c */ /* 0x040fe20003f25270 */
[----:B------:R-:W-:Y:S01]  /*2e70*/  @!PT LDS RZ, [RZ] ;  /* 0x00000000fffff984 */ /* 0x000fe20000000800 */
[----:B------:R-:W-:Y:S01]  /*2e80*/  @!PT LDS RZ, [RZ] ;  /* 0x00000000fffff984 */ /* 0x000fe20000000800 */
[----:B------:R-:W-:Y:S01]  /*2e90*/  @!PT LDS RZ, [RZ] ;  /* 0x00000000fffff984 */ /* 0x000fe20000000800 */
[----:B------:R-:W-:Y:S01]  /*2ea0*/  @!PT LDS RZ, [RZ] ;  /* 0x00000000fffff984 */ /* 0x000fe20000000800 */
[----:B------:R2:W-:Y:S06]  /*2eb0*/  MEMBAR.ALL.CTA ;  /* 0x0000000000007992 */ /* 0x0005ec0000008000 */
[----:B--2---:R-:W2:Y:S01]  /*2ec0*/  FENCE.VIEW.ASYNC.S ;  /* 0x00000000000073c6 */ /* 0x004ea20000000000 */
[----:B------:R-:W-:Y:S01]  /*2ed0*/  SEL R11, R11, RZ, P1 ;  /* 0x000000ff0b0b7207 */ /* 0x000fe20000800000 */
[----:B--2---:R2:W-:Y:S01]  /*2ee0*/  SYNCS.ARRIVE.TRANS64.RED.A1T0 RZ, [R0+URZ], RZ ;  /* 0x000000ff00ff79a7 */ /* 0x0045e200081004ff */
[----:B-1----:R-:W-:-:S02]  /*2ef0*/  LOP3.LUT P3, RZ, R6, 0x1, RZ, 0xc0, !PT ;  /* 0x0000000106ff7812 */ /* 0x002fc4000786c0ff */
[----:B------:R-:W-:-:S04]  /*2f00*/  SEL R4, RZ, 0x1, P1 ;  /* 0x00000001ff047807 */ /* 0x000fc80000800000 */
[----:B------:R-:W-:Y:S02]  /*2f10*/  LOP3.LUT R10, R10, R4, RZ, 0x3c, !PT ;  /* 0x000000040a0a7212 */ /* 0x000fe400078e3cff */
[----:B--2---:R-:W-:-:S04]  /*2f20*/  SEL R0, RZ, 0x1, P0 ;  /* 0x00000001ff007807 */ /* 0x004fc80000000000 */
[----:B------:R-:W-:Y:S01]  /*2f30*/  LOP3.LUT R9, R9, R0, RZ, 0x3c, !PT ;  /* 0x0000000009097212 */ /* 0x000fe200078e3cff */
[----:B------:R-:W-:Y:S06]  /*2f40*/  @P3 BRA `(.L_x_52) ;  /* 0xfffffffc002c3947 */ /* 0x000fec000383ffff */
[----:B------:R-:W-:Y:S01]  /*2f50*/  ULEA UR5, UR6, UR37, 0x3 ;  /* 0x0000002506057291 */ /* 0x000fe2000f8e18ff */
[----:B------:R-:W-:-:S08]  /*2f60*/  SHF.L.U32 R2, R12, 0x1f, RZ ;  /* 0x0000001f0c027819 */ /* 0x000fd000000006ff */
[----:B------:R-:W1:Y:S02]  /*2f70*/  SYNCS.PHASECHK.TRANS64 P0, [UR5+0xe0], R2 ;  /* 0x0000e002ff0075a7 */ /* 0x000e640008001005 */
[----:B-1----:R-:W-:Y:S05]  /*2f80*/  @P0 BRA `(.L_x_53) ;  /* 0x0000000000080947 */ /* 0x002fea0003800000 */
[----:B------:R-:W1:Y:S02]  /*2f90*/  SYNCS.PHASECHK.TRANS64.TRYWAIT P0, [UR5+0xe0], R2 ;  /* 0x0000e002ff0075a7 */ /* 0x000e640008001105 */
[----:B-1----:R-:W-:Y:S05]  /*2fa0*/  @!P0 BRA `(.L_x_54) ;  /* 0x0000005400108947 */ /* 0x002fea0003800000 */
.L_x_53:
[----:B------:R-:W-:-:S04]  /*2fb0*/  UIADD3 UR4, UPT, UPT, UR6, 0x1, URZ ;  /* 0x0000000106047890 */ /* 0x000fc8000fffe0ff */
[----:B------:R-:W-:-:S04]  /*2fc0*/  UISETP.NE.AND UP0, UPT, UR4, 0x2, UPT ;  /* 0x000000020400788c */ /* 0x000fc8000bf05270 */
[----:B------:R-:W-:Y:S02]  /*2fd0*/  USEL UR7, URZ, 0x1, UP0 ;  /* 0x00000001ff077887 */ /* 0x000fe40008000000 */
[----:B------:R-:W-:-:S04]  /*2fe0*/  USEL UR4, UR4, URZ, UP0 ;  /* 0x000000ff04047287 */ /* 0x000fc80008000000 */
[----:B------:R-:W-:Y:S01]  /*2ff0*/  ULEA UR4, UR4, UR37, 0x3 ;  /* 0x0000002504047291 */ /* 0x000fe2000f8e18ff */
[----:B-1----:R-:W-:-:S04]  /*3000*/  LOP3.LUT R2, R12, UR7, RZ, 0x3c, !PT ;  /* 0x000000070c027c12 */ /* 0x002fc8000f8e3cff */
[----:B------:R-:W-:-:S04]  /*3010*/  SHF.L.U32 R0, R2, 0x1f, RZ ;  /* 0x0000001f02007819 */ /* 0x000fc800000006ff */
[----:B------:R-:W1:Y:S02]  /*3020*/  SYNCS.PHASECHK.TRANS64 P0, [UR4+0xe0], R0 ;  /* 0x0000e000ff0075a7 */ /* 0x000e640008001004 */
[----:B-1----:R-:W-:Y:S05]  /*3030*/  @P0 EXIT ;  /* 0x000000000000094d */ /* 0x002fea0003800000 */
[----:B------:R-:W-:Y:S02]  /*3040*/  SHF.L.U32 R2, R2, 0x1f, RZ ;  /* 0x0000001f02027819 */ /* 0x000fe400000006ff */
[----:B------:R-:W-:-:S07]  /*3050*/  MOV R0, UR4 ;  /* 0x0000000400007c02 */ /* 0x000fce0008000f00 */
.L_x_55:
[----:B-1----:R1:W2:Y:S02]  /*3060*/  SYNCS.PHASECHK.TRANS64.TRYWAIT P0, [R0+URZ+0xe0], R2 ;  /* 0x0000e002000075a7 */ /* 0x0022a400080011ff */
[----:B--2---:R-:W-:Y:S05]  /*3070*/  @!P0 NANOSLEEP.SYNCS 0x989680 ;  /* 0x009896800000895d */ /* 0x004fea0003900000 */
[----:B------:R-:W2:Y:S02]  /*3080*/  @!P0 SYNCS.PHASECHK.TRANS64 P0, [R0+URZ+0xe0], R2 ;  /* 0x0000e002000085a7 */ /* 0x000ea400080010ff */
[----:B--2---:R-:W-:Y:S05]  /*3090*/  @P0 EXIT ;  /* 0x000000000000094d */ /* 0x004fea0003800000 */
[----:B------:R-:W-:Y:S05]  /*30a0*/  BRA `(.L_x_55) ;  /* 0xfffffffc00ec7947 */ /* 0x000fea000383ffff */
.L_x_48:
[----:B------:R-:W-:-:S09]  /*30b0*/  UISETP.NE.AND UP1, UPT, UR8, URZ, UPT ;  /* 0x000000ff0800728c */ /* 0x000fd2000bf25270 */
[----:B------:R-:W-:Y:S05]  /*30c0*/  BRA.U UP1, `(.L_x_56) ;  /* 0x0000000d01b47547 */ /* 0x000fea000b800000 */
[----:B------:R-:W-:Y:S01]  /*30d0*/  UMOV UR4, 0x40 ;  /* 0x0000004000047882 */ /* 0x000fe20000000000 */
[----:B------:R-:W-:Y:S01]  /*30e0*/  NOP ;  /* 0x0000000000007918 */ /* 0x000fe20000000000 */
[----:B------:R-:W-:Y:S01]  /*30f0*/  ULEA UR4, UR37, UR4, 0x18 ;  /* 0x0000000425047291 */ /* 0x000fe2000f8ec0ff */
[----:B------:R-:W-:Y:S02]  /*3100*/  UMOV UR5, 0x400 ;  /* 0x0000040000057882 */ /* 0x000fe40000000000 */
[----:B------:R-:W-:-:S06]  /*3110*/  ULEA UR37, UR37, UR5, 0x18 ;  /* 0x0000000525257291 */ /* 0x000fcc000f8ec0ff */
[----:B------:R-:W1:Y:S02]  /*3120*/  LDS.U8 R0, [UR4+0x1c] ;  /* 0x00001c04ff007984 */ /* 0x000e640008000000 */
[----:B-1----:R-:W-:-:S13]  /*3130*/  ISETP.NE.AND P0, PT, R0, RZ, PT ;  /* 0x000000ff0000720c */ /* 0x002fda0003f05270 */
[----:B------:R-:W-:Y:S05]  /*3140*/  @P0 BRA `(.L_x_57) ;  /* 0x0000000000580947 */ /* 0x000fea0003800000 */
[----:B------:R-:W-:-:S13]  /*3150*/  ELECT P0, URZ, PT ;  /* 0x0000000000ff782f */ /* 0x000fda0003800000 */
[----:B------:R-:W-:Y:S05]  /*3160*/  @!P0 BRA `(.L_x_58) ;  /* 0x0000000000608947 */ /* 0x000fea0003800000 */
[----:B------:R-:W-:Y:S01]  /*3170*/  UMOV UR5, 0x10 ;  /* 0x0000001000057882 */ /* 0x000fe20000000000 */
[----:B------:R-:W-:Y:S01]  /*3180*/  HFMA2 R0, -RZ, RZ, 0, 5.9604644775390625e-08 ;  /* 0x00000001ff007431 */ /* 0x000fe200000001ff */
[----:B------:R-:W-:-:S03]  /*3190*/  MOV R2, 0xffff ;  /* 0x0000ffff00027802 */ /* 0x000fc60000000f00 */
[----:B------:R-:W-:Y:S04]  /*31a0*/  DEPBAR.LE SB1, 0x36 ;  /* 0x00009d800000791a */ /* 0x000fe80000000000 */
[----:B------:R-:W1:Y:S02]  /*31b0*/  UTCATOMSWS.FIND_AND_SET.ALIGN UP0, UR5, UR5 ;  /* 0x00000005000575e3 */ /* 0x000e640008000800 */
[----:B-1----:R-:W-:Y:S01]  /*31c0*/  MOV R3, UR5 ;  /* 0x0000000500037c02 */ /* 0x002fe20008000f00 */
[----:B------:R-:W-:Y:S06]  /*31d0*/  BRA.U UP0, `(.L_x_59) ;  /* 0x0000000100187547 */ /* 0x000fec000b800000 */
.L_x_60:
[----:B------:R-:W-:Y:S05]  /*31e0*/  NANOSLEEP 0x64 ;  /* 0x000000640000795d */ /* 0x000fea0003800000 */
[----:B------:R-:W-:-:S05]  /*31f0*/  UMOV UR5, 0x10 ;  /* 0x0000001000057882 */ /* 0x000fca0000000000 */
[----:B------:R-:W-:Y:S04]  /*3200*/  DEPBAR.LE SB1, 0x36 ;  /* 0x00009d800000791a */ /* 0x000fe80000000000 */
[----:B------:R-:W1:Y:S02]  /*3210*/  UTCATOMSWS.FIND_AND_SET.ALIGN UP0, UR5, UR5 ;  /* 0x00000005000575e3 */ /* 0x000e640008000800 */
[----:B-1----:R-:W-:Y:S01]  /*3220*/  MOV R3, UR5 ;  /* 0x0000000500037c02 */ /* 0x002fe20008000f00 */
[----:B------:R-:W-:Y:S05]  /*3230*/  BRA.U !UP0, `(.L_x_60) ;  /* 0xfffffffd08e87547 */ /* 0x000fea000b83ffff */
.L_x_59:
[-C--:B------:R-:W-:Y:S02]  /*3240*/  SHF.L.U32 R2, R2, R3.reuse, RZ ;  /* 0x0000000302027219 */ /* 0x080fe400000006ff */
[----:B------:R-:W-:Y:S01]  /*3250*/  SHF.L.U32 R0, R0, R3, RZ ;  /* 0x0000000300007219 */ /* 0x000fe200000006ff */
[----:B------:R-:W-:Y:S02]  /*3260*/  IMAD.SHL.U32 R3, R3, 0x20, RZ ;  /* 0x0000002003037824 */ /* 0x000fe400078e00ff */
[----:B------:R1:W-:Y:S04]  /*3270*/  ATOMS.OR RZ, [UR4+0x14], R2 ;  /* 0x00001402ffff798c */ /* 0x0003e8000b000004 */
[----:B------:R1:W-:Y:S04]  /*3280*/  ATOMS.OR RZ, [UR4+0x18], R0 ;  /* 0x00001800ffff798c */ /* 0x0003e8000b000004 */
[----:B------:R1:W-:Y:S01]  /*3290*/  STS [UR37+0x180], R3 ;  /* 0x00018003ff007988 */ /* 0x0003e20008000825 */
[----:B------:R-:W-:Y:S05]  /*32a0*/  BRA `(.L_x_58) ;  /* 0x0000000000107947 */ /* 0x000fea0003800000 */
.L_x_57:
[----:B------:R-:W-:Y:S02]  /*32b0*/  MOV R0, 0xffffffff ;  /* 0xffffffff00007802 */ /* 0x000fe40000000f00 */
[----:B------:R-:W-:-:S03]  /*32c0*/  MOV R2, 0x32f0 ;  /* 0x000032f000027802 */ /* 0x000fc60000000f00 */
[----:B------:R1:W-:Y:S04]  /*32d0*/  STS [UR37+0x180], R0 ;  /* 0x00018000ff007988 */ /* 0x0003e80008000825 */
[----:B-1-3-5:R-:W-:Y:S05]  /*32e0*/  CALL.REL.NOINC `($__internal_1_$__cuda_sm10x_tcgen05_guardrail_trap_phase_invalid_during_alloc) ;  /* 0x0000005800587944 */ /* 0x02afea0003c00000 */
.L_x_58:
[----:B------:R-:W-:Y:S05]  /*32f0*/  WARPSYNC.ALL ;  /* 0x0000000000007948 */ /* 0x000fea0003800000 */
[----:B------:R-:W2:Y:S01]  /*3300*/  S2UR UR5, SR_CgaCtaId ;  /* 0x00000000000579c3 */ /* 0x000ea20000008800 */
[----:B------:R-:W-:Y:S01]  /*3310*/  UMOV UR4, 0x400 ;  /* 0x0000040000047882 */ /* 0x000fe20000000000 */
[----:B------:R-:W-:-:S06]  /*3320*/  NOP ;  /* 0x0000000000007918 */ /* 0x000fcc0000000000 */
[----:B------:R-:W-:Y:S06]  /*3330*/  BAR.ARV 0x6, 0xa0 ;  /* 0x0182800000007b1d */ /* 0x000fec0000002000 */
[----:B------:R-:W4:Y:S01]  /*3340*/  LDCU UR7, c[0x0][0x38c] ;  /* 0x00007180ff0777ac */ /* 0x000f220008000800 */
[----:B------:R-:W-:Y:S01]  /*3350*/  IMAD.MOV.U32 R11, RZ, RZ, 0x1 ;  /* 0x00000001ff0b7424 */ /* 0x000fe200078e00ff */
[----:B------:R-:W-:Y:S01]  /*3360*/  CS2R R8, SRZ ;  /* 0x0000000000087805 */ /* 0x000fe2000001ff00 */
[----:B------:R-:W-:Y:S01]  /*3370*/  IMAD.MOV.U32 R10, RZ, RZ, RZ ;  /* 0x000000ffff0a7224 */ /* 0x000fe200078e00ff */
[----:B------:R-:W3:Y:S01]  /*3380*/  LDCU UR6, c[0x0][0x38c] ;  /* 0x00007180ff0677ac */ /* 0x000ee20008000800 */
[----:B------:R-:W-:Y:S01]  /*3390*/  UMOV UR15, URZ ;  /* 0x000000ff000f7c82 */ /* 0x000fe20008000000 */
[----:B------:R-:W-:Y:S01]  /*33a0*/  UMOV UR14, URZ ;  /* 0x000000ff000e7c82 */ /* 0x000fe20008000000 */
[----:B--2---:R-:W-:Y:S01]  /*33b0*/  ULEA UR5, UR5, UR4, 0x18 ;  /* 0x0000000405057291 */ /* 0x004fe2000f8ec0ff */
[----:B------:R-:W-:Y:S01]  /*33c0*/  UMOV UR24, 0x0 ;  /* 0x0000000000187882 */ /* 0x000fe20000000000 */
[----:B------:R-:W-:-:S02]  /*33d0*/  UMOV UR25, 0x8118910 ;  /* 0x0811891000197882 */ /* 0x000fc40000000000 */
[----:B------:R-:W-:Y:S02]  /*33e0*/  UIADD3 UR10, UPT, UPT, UR5, 0x8400, URZ ;  /* 0x00008400050a7890 */ /* 0x000fe4000fffe0ff */
[----:B------:R-:W-:Y:S02]  /*33f0*/  UIADD3 UR11, UPT, UPT, UR5, 0x28400, URZ ;  /* 0x00028400050b7890 */ /* 0x000fe4000fffe0ff */
[----:B----4-:R-:W-:Y:S01]  /*3400*/  UIADD3 UR7, UPT, UPT, UR7, 0x1f, URZ ;  /* 0x0000001f07077890 */ /* 0x010fe2000fffe0ff */
[----:B-1----:R-:W1:Y:S01]  /*3410*/  LDS R0, [UR5+0x180] ;  /* 0x00018005ff007984 */ /* 0x002e620008000800 */
[----:B------:R-:W-:Y:S02]  /*3420*/  USHF.R.U32.HI UR10, URZ, 0x4, UR10 ;  /* 0x00000004ff0a7899 */ /* 0x000fe4000801160a */
[----:B------:R-:W-:Y:S02]  /*3430*/  USHF.R.S32.HI UR4, URZ, 0x1f, UR7 ;  /* 0x0000001fff047899 */ /* 0x000fe40008011407 */
[----:B------:R-:W-:-:S02]  /*3440*/  USHF.R.U32.HI UR11, URZ, 0x4, UR11 ;  /* 0x00000004ff0b7899 */ /* 0x000fc4000801160b */
[----:B------:R-:W-:Y:S02]  /*3450*/  ULEA.HI UR4, UR4, UR7, URZ, 0x5 ;  /* 0x0000000704047291 */ /* 0x000fe4000f8f28ff */
[----:B------:R-:W-:Y:S02]  /*3460*/  ULOP3.LUT UR10, UR10, 0x3fff, URZ, 0xc0, !UPT ;  /* 0x00003fff0a0a7892 */ /* 0x000fe4000f8ec0ff */
[----:B------:R-:W-:Y:S02]  /*3470*/  USHF.R.S32.HI UR4, URZ, 0x5, UR4 ;  /* 0x00000005ff047899 */ /* 0x000fe40008011404 */
[----:B------:R-:W-:Y:S02]  /*3480*/  ULOP3.LUT UR11, UR11, 0x3fff, URZ, 0xc0, !UPT ;  /* 0x00003fff0b0b7892 */ /* 0x000fe4000f8ec0ff */
[----:B------:R-:W-:Y:S01]  /*3490*/  UISETP.LT.AND UP0, UPT, UR4, 0x1, UPT ;  /* 0x000000010400788c */ /* 0x000fe2000bf01270 */
[----:B------:R-:W-:Y:S01]  /*34a0*/  UMOV UR22, 0x0 ;  /* 0x0000000000167882 */ /* 0x000fe20000000000 */
[----:B------:R-:W-:-:S02]  /*34b0*/  UMOV UR23, 0x8118910 ;  /* 0x0811891000177882 */ /* 0x000fc40000000000 */
[----:B------:R-:W-:Y:S02]  /*34c0*/  USEL UR9, UR4, 0x1, !UP0 ;  /* 0x0000000104097887 */ /* 0x000fe4000c000000 */
[----:B------:R-:W-:Y:S02]  /*34d0*/  ULOP3.LUT UR10, UR10, 0x1000000, URZ, 0xfc, !UPT ;  /* 0x010000000a0a7892 */ /* 0x000fe4000f8efcff */
[----:B------:R-:W-:Y:S02]  /*34e0*/  ULOP3.LUT UR11, UR11, 0x1000000, URZ, 0xfc, !UPT ;  /* 0x010000000b0b7892 */ /* 0x000fe4000f8efcff */
[----:B------:R-:W-:Y:S02]  /*34f0*/  UIADD3 UR9, UPT, UPT, -UR9, URZ, URZ ;  /* 0x000000ff09097290 */ /* 0x000fe4000fffe1ff */
[----:B---3--:R-:W-:Y:S01]  /*3500*/  UISETP.GE.AND UP3, UPT, UR6, 0x1, UPT ;  /* 0x000000010600788c */ /* 0x008fe2000bf66270 */
[----:B------:R-:W-:Y:S01]  /*3510*/  UMOV UR20, 0x0 ;  /* 0x0000000000147882 */ /* 0x000fe20000000000 */
[----:B------:R-:W-:Y:S01]  /*3520*/  UMOV UR21, 0x8118910 ;  /* 0x0811891000157882 */ /* 0x000fe20000000000 */
[----:B------:R-:W-:Y:S01]  /*3530*/  UMOV UR18, 0x0 ;  /* 0x0000000000127882 */ /* 0x000fe20000000000 */
[----:B------:R-:W-:Y:S01]  /*3540*/  UMOV UR19, 0x8118910 ;  /* 0x0811891000137882 */ /* 0x000fe20000000000 */
[----:B-1----:R-:W-:-:S15]  /*3550*/  R2UR UR16, R0 ;  /* 0x00000000001072ca */ /* 0x002fde00000e0000 */
.L_x_67:
[----:B------:R-:W-:Y:S02]  /*3560*/  LEA R0, R10, UR5, 0x3 ;  /* 0x000000050a007c11 */ /* 0x000fe4000f8e18ff */
[----:B------:R-:W-:Y:S02]  /*3570*/  SHF.L.U32 R2, R9, 0x1f, RZ ;  /* 0x0000001f09027819 */ /* 0x000fe400000006ff */
[----:B------:R-:W-:Y:S01]  /*3580*/  PLOP3.LUT P0, PT, PT, PT, UP3, 0x80, 0x8 ;  /* 0x000000000008781c */ /* 0x000fe20003f0f038 */
[----:B------:R-:W-:Y:S01]  /*3590*/  VIADD R3, R0, 0xe0 ;  /* 0x000000e000037836 */ /* 0x000fe20000000000 */
[----:B-1----:R-:W1:Y:S02]  /*35a0*/  SYNCS.PHASECHK.TRANS64.TRYWAIT P1, [R0+URZ+0xd0], R2 ;  /* 0x0000d002000075a7 */ /* 0x002e6400080211ff */
[----:B-1-3--:R-:W-:Y:S09]  /*35b0*/  @!P1 BRA `(.L_x_61) ;  /* 0x0000004c00a49947 */ /* 0x00aff20003800000 */
.L_x_162:
[----:B------:R-:W-:Y:S01]  /*35c0*/  LEA R4, R10, UR5, 0x4 ;  /* 0x000000050a047c11 */ /* 0x000fe2000f8e20ff */
[----:B------:R-:W-:Y:S01]  /*35d0*/  @UP3 ULEA UR6, UR14, UR5, 0x3 ;  /* 0x000000050e063291 */ /* 0x000fe2000f8e18ff */
[----:B------:R-:W-:Y:S01]  /*35e0*/  PLOP3.LUT P2, PT, PT, PT, PT, 0x80, 0x8 ;  /* 0x000000000008781c */ /* 0x000fe20003f4f070 */
[----:B------:R-:W-:Y:S01]  /*35f0*/  ULEA UR7, UR15, UR5, 0x3 ;  /* 0x000000050f077291 */ /* 0x000fe2000f8e18ff */
[----:B------:R-:W-:Y:S01]  /*3600*/  PRMT R3, RZ, 0x654, R3 ;  /* 0x00000654ff037816 */ /* 0x000fe20000000003 */
[----:B------:R-:W-:Y:S01]  /*3610*/  ULEA UR8, UR15, UR16, 0x6 ;  /* 0x000000100f087291 */ /* 0x000fe2000f8e30ff */
[----:B------:R-:W2:Y:S01]  /*3620*/  LDS.128 R4, [R4+0x160] ;  /* 0x0001600004047984 */ /* 0x000ea20000000c00 */
[----:B-1----:R-:W-:Y:S02]  /*3630*/  @P0 SHF.L.U32 R2, R8, 0x1f, RZ ;  /* 0x0000001f08020819 */ /* 0x002fe400000006ff */
[----:B------:R-:W-:Y:S01]  /*3640*/  SHF.L.U32 R0, R11, 0x1f, RZ ;  /* 0x0000001f0b007819 */ /* 0x000fe200000006ff */
[----:B------:R-:W-:Y:S01]  /*3650*/  @!PT LDS RZ, [RZ] ;  /* 0x00000000fffff984 */ /* 0x000fe20000000800 */
[----:B------:R-:W-:Y:S01]  /*3660*/  @!PT LDS RZ, [RZ] ;  /* 0x00000000fffff984 */ /* 0x000fe20000000800 */
[----:B------:R-:W-:Y:S01]  /*3670*/  @!PT LDS RZ, [RZ] ;  /* 0x00000000fffff984 */ /* 0x000fe20000000800 */
[----:B------:R-:W-:Y:S01]  /*3680*/  @!PT LDS RZ, [RZ] ;  /* 0x00000000fffff984 */ /* 0x000fe20000000800 */
[----:B------:R1:W-:Y:S06]  /*3690*/  MEMBAR.ALL.CTA ;  /* 0x0000000000007992 */ /* 0x0003ec0000008000 */
[----:B-1----:R-:W1:Y:S02]  /*36a0*/  FENCE.VIEW.ASYNC.S ;  /* 0x00000000000073c6 */ /* 0x002e640000000000 */
[----:B-1----:R1:W-:Y:S01]  /*36b0*/  SYNCS.ARRIVE.TRANS64.RED.A1T0 RZ, [R3+URZ], RZ ;  /* 0x000000ff03ff79a7 */ /* 0x0023e200081004ff */
[----:B------:R1:W3:Y:S01]  /*36c0*/  @P0 SYNCS.PHASECHK.TRANS64.TRYWAIT P2, [UR6], R2 ;  /* 0x00000002ff0005a7 */ /* 0x0002e20008041106 */
[----:B--2---:R-:W-:Y:S01]  /*36d0*/  LOP3.LUT P1, RZ, R6, 0x1, RZ, 0xc0, !PT ;  /* 0x0000000106ff7812 */ /* 0x004fe2000782c0ff */
[----:B------:R-:W2:Y:S02]  /*36e0*/  SYNCS.PHASECHK.TRANS64.TRYWAIT P0, [UR7+0x110], R0 ;  /* 0x00011000ff0075a7 */ /* 0x000ea40008001107 */
[----:B-123--:R-:W-:Y:S10]  /*36f0*/  @!P0 BRA `(.L_x_62) ;  /* 0x0000004c00688947 */ /* 0x00eff40003800000 */
.L_x_164:
[----:B------:R-:W-:Y:S01]  /*3700*/  IADD3 R10, PT, PT, R10, 0x1, RZ ;  /* 0x000000010a0a7810 */ /* 0x000fe20007ffe0ff */
[----:B------:R-:W-:Y:S06]  /*3710*/  BRA.U !UP3, `(.L_x_63) ;  /* 0x000000010bc07547 */ /* 0x000fec000b800000 */
[----:B------:R-:W-:Y:S01]  /*3720*/  UPLOP3.LUT UP4, UPT, UPT, UPT, UPT, 0x40, 0x4 ;  /* 0x000000000004789c */ /* 0x000fe20003f8e870 */
[----:B------:R-:W-:Y:S01]  /*3730*/  UMOV UR13, UR9 ;  /* 0x00000009000d7c82 */ /* 0x000fe20008000000 */
[----:B------:R-:W-:Y:S01]  /*3740*/  UMOV UR12, UR4 ;  /* 0x00000004000c7c82 */ /* 0x000fe20008000000 */
[----:B------:R-:W-:-:S08]  /*3750*/  UMOV UR17, UR14 ;  /* 0x0000000e00117c82 */ /* 0x000fd00008000000 */
.L_x_66:
[----:B------:R-:W-:Y:S02]  /*3760*/  UIADD3 UR13, UPT, UPT, UR13, 0x1, URZ ;  /* 0x000000010d0d7890 */ /* 0x000fe4000fffe0ff */
[----:B--2---:R-:W-:Y:S02]  /*3770*/  ULEA UR6, UR17, UR5, 0x3 ;  /* 0x0000000511067291 */ /* 0x004fe4000f8e18ff */
[----:B------:R-:W-:Y:S01]  /*3780*/  UISETP.NE.AND UP0, UPT, UR13, URZ, UPT ;  /* 0x000000ff0d00728c */ /* 0x000fe2000bf05270 */
[----:B---3--:R-:W-:Y:S10]  /*3790*/  @P2 BRA `(.L_x_64) ;  /* 0x00000000000c2947 */ /* 0x008ff40003800000 */
[----:B-1----:R-:W-:Y:S04]  /*37a0*/  SHF.L.U32 R2, R8, 0x1f, RZ ;  /* 0x0000001f08027819 */ /* 0x002fe800000006ff */
[----:B------:R-:W1:Y:S02]  /*37b0*/  SYNCS.PHASECHK.TRANS64.TRYWAIT P0, [UR6], R2 ;  /* 0x00000002ff0075a7 */ /* 0x000e640008001106 */
[----:B-1----:R-:W-:Y:S05]  /*37c0*/  @!P0 BRA `(.L_x_65) ;  /* 0x0000004c004c8947 */ /* 0x002fea0003800000 */
.L_x_64:
[----:B------:R-:W-:Y:S01]  /*37d0*/  UISETP.NE.AND UP1, UPT, UR12, 0x1, UPT ;  /* 0x000000010c00788c */ /* 0x000fe2000bf25270 */
[----:B------:R-:W-:Y:S01]  /*37e0*/  PLOP3.LUT P2, PT, PT, PT, PT, 0x80, 0x8 ;  /* 0x000000000008781c */ /* 0x000fe20003f4f070 */
[----:B------:R-:W-:Y:S02]  /*37f0*/  UIADD3 UR14, UPT, UPT, UR17, 0x1, URZ ;  /* 0x00000001110e7890 */ /* 0x000fe4000fffe0ff */
[----:B------:R-:W-:Y:S02]  /*3800*/  ULEA UR28, UR17, UR11, 0x9 ;  /* 0x0000000b111c7291 */ /* 0x000fe4000f8e48ff */
[----:B------:R-:W-:Y:S01]  /*3810*/  UISETP.NE.AND UP2, UPT, UR14, 0x8, UPT ;  /* 0x000000080e00788c */ /* 0x000fe2000bf45270 */
[----:B------:R-:W-:Y:S01]  /*3820*/  PLOP3.LUT P0, PT, PT, PT, UP1, 0x80, 0x8 ;  /* 0x000000000008781c */ /* 0x000fe20003f0f018 */
[----:B------:R-:W-:Y:S02]  /*3830*/  UIADD3 UR40, UPT, UPT, UR28, 0x40, URZ ;  /* 0x000000401c287890 */ /* 0x000fe4000fffe0ff */
[----:B------:R-:W-:Y:S02]  /*3840*/  USEL UR27, URZ, 0x1, UP2 ;  /* 0x00000001ff1b7887 */ /* 0x000fe40009000000 */
[----:B------:R-:W-:Y:S02]  /*3850*/  USEL UR14, UR14, URZ, UP2 ;  /* 0x000000ff0e0e7287 */ /* 0x000fe40009000000 */
[----:B------:R-:W-:Y:S02]  /*3860*/  UIADD3 UR36, UPT, UPT, UR28, 0x80, URZ ;  /* 0x000000801c247890 */ /* 0x000fe4000fffe0ff */
[----:B------:R-:W-:Y:S01]  /*3870*/  @UP1 ULEA UR26, UR14, UR5, 0x3 ;  /* 0x000000050e1a1291 */ /* 0x000fe2000f8e18ff */
[----:B------:R-:W-:Y:S01]  /*3880*/  LOP3.LUT R8, R8, UR27, RZ, 0x3c, !PT ;  /* 0x0000001b08087c12 */ /* 0x000fe2000f8e3cff */
[----:B------:R-:W-:Y:S02]  /*3890*/  UIADD3 UR32, UPT, UPT, UR28, 0xc0, URZ ;  /* 0x000000c01c207890 */ /* 0x000fe4000fffe0ff */
[----:B------:R-:W-:Y:S01]  /*38a0*/  UIADD3 UR6, UPT, UPT, UR6, 0x40, URZ ;  /* 0x0000004006067890 */ /* 0x000fe2000fffe0ff */
[----:B-1----:R-:W-:Y:S01]  /*38b0*/  @P0 SHF.L.U32 R0, R8, 0x1f, RZ ;  /* 0x0000001f08000819 */ /* 0x002fe200000006ff */
[----:B------:R-:W-:Y:S01]  /*38c0*/  UIADD3 UR12, UPT, UPT, UR12, -0x1, URZ ;  /* 0xffffffff0c0c7890 */ /* 0x000fe2000fffe0ff */
[----:B------:R-:W-:Y:S02]  /*38d0*/  UMOV UR29, 0x20004020 ;  /* 0x20004020001d7882 */ /* 0x000fe40000000000 */
[----:B------:R2:W3:Y:S01]  /*38e0*/  @P0 SYNCS.PHASECHK.TRANS64.TRYWAIT P2, [UR26], R0 ;  /* 0x00000000ff0005a7 */ /* 0x0004e2000804111a */
[----:B------:R-:W-:Y:S01]  /*38f0*/  ULEA UR26, UR17, UR10, 0xa ;  /* 0x0000000a111a7291 */ /* 0x000fe2000f8e50ff */
[----:B------:R-:W-:Y:S01]  /*3900*/  UMOV UR27, 0x20004020 ;  /* 0x20004020001b7882 */ /* 0x000fe20000000000 */
[----:B------:R-:W-:Y:S02]  /*3910*/  UMOV UR41, 0x20004020 ;  /* 0x2000402000297882 */ /* 0x000fe40000000000 */
[----:B------:R-:W-:Y:S02]  /*3920*/  UIADD3 UR38, UPT, UPT, UR26, 0x40, URZ ;  /* 0x000000401a267890 */ /* 0x000fe4000fffe0ff */
[----:B------:R-:W-:Y:S02]  /*3930*/  UIADD3 UR34, UPT, UPT, UR26, 0x80, URZ ;  /* 0x000000801a227890 */ /* 0x000fe4000fffe0ff */
[----:B------:R-:W-:Y:S01]  /*3940*/  UIADD3 UR30, UPT, UPT, UR26, 0xc0, URZ ;  /* 0x000000c01a1e7890 */ /* 0x000fe2000fffe0ff */
[----:B------:R2:W-:Y:S01]  /*3950*/  UTCHMMA gdesc[UR26], gdesc[UR28], tmem[UR8], tmem[UR24], idesc[UR25], UP4 ;  /* 0x00ff181c1a0075ea */ /* 0x0005e2000a000008 */
[----:B------:R-:W-:Y:S01]  /*3960*/  UPLOP3.LUT UP4, UPT, UPT, UPT, UPT, 0x80, 0x8 ;  /* 0x000000000008789c */ /* 0x000fe20003f8f070 */
[----:B------:R-:W-:Y:S01]  /*3970*/  UMOV UR39, 0x20004020 ;  /* 0x2000402000277882 */ /* 0x000fe20000000000 */
[----:B------:R-:W-:Y:S01]  /*3980*/  UMOV UR37, 0x20004020 ;  /* 0x2000402000257882 */ /* 0x000fe20000000000 */
[----:B------:R2:W-:Y:S01]  /*3990*/  UTCHMMA gdesc[UR38], gdesc[UR40], tmem[UR8], tmem[UR22], idesc[UR23], UPT ;  /* 0x00ff1628260075ea */ /* 0x0005e2000b800008 */
[----:B------:R-:W-:Y:S01]  /*39a0*/  UMOV UR35, 0x20004020 ;  /* 0x2000402000237882 */ /* 0x000fe20000000000 */
[----:B------:R-:W-:Y:S01]  /*39b0*/  UMOV UR33, 0x20004020 ;  /* 0x2000402000217882 */ /* 0x000fe20000000000 */
[----:B------:R-:W-:Y:S01]  /*39c0*/  UMOV UR31, 0x20004020 ;  /* 0x20004020001f7882 */ /* 0x000fe20000000000 */
[----:B------:R2:W-:Y:S01]  /*39d0*/  UTCHMMA gdesc[UR34], gdesc[UR36], tmem[UR8], tmem[UR20], idesc[UR21], UPT ;  /* 0x00ff1424220075ea */ /* 0x0005e2000b800008 */
[----:B------:R2:W-:Y:S01]  /*39e0*/  UTCHMMA gdesc[UR30], gdesc[UR32], tmem[UR8], tmem[UR18], idesc[UR19], UPT ;  /* 0x00ff12201e0075ea */ /* 0x0005e2000b800008 */
[----:B------:R2:W-:Y:S01]  /*39f0*/  UTCBAR [UR6], URZ ;  /* 0x000000ff060073e9 */ /* 0x0005e200080000ff */
[----:B------:R-:W-:Y:S01]  /*3a00*/  UMOV UR17, UR14 ;  /* 0x0000000e00117c82 */ /* 0x000fe20008000000 */
[----:B------:R-:W-:Y:S05]  /*3a10*/  BRA.U UP0, `(.L_x_66) ;  /* 0xfffffffd00507547 */ /* 0x000fea000b83ffff */
.L_x_63:
[----:B------:R-:W-:Y:S01]  /*3a20*/  UIADD3 UR15, UPT, UPT, UR15, 0x1, URZ ;  /* 0x000000010f0f7890 */ /* 0x000fe2000fffe0ff */
[C---:B------:R-:W-:Y:S01]  /*3a30*/  ISETP.NE.AND P0, PT, R10.reuse, 0x2, PT ;  /* 0x000000020a00780c */ /* 0x040fe20003f05270 */
[----:B------:R-:W-:Y:S02]  /*3a40*/  UIADD3 UR7, UPT, UPT, UR7, 0xf0, URZ ;  /* 0x000000f007077890 */ /* 0x000fe4000fffe0ff */
[----:B------:R-:W-:Y:S01]  /*3a50*/  UISETP.NE.AND UP0, UPT, UR15, 0x4, UPT ;  /* 0x000000040f00788c */ /* 0x000fe2000bf05270 */
[----:B-12---:R-:W-:Y:S02]  /*3a60*/  SEL R0, RZ, 0x1, P0 ;  /* 0x00000001ff007807 */ /* 0x006fe40000000000 */
[----:B------:R-:W-:Y:S01]  /*3a70*/  SEL R10, R10, RZ, P0 ;  /* 0x000000ff0a0a7207 */ /* 0x000fe20000000000 */
[----:B------:R-:W-:Y:S01]  /*3a80*/  USEL UR6, URZ, 0x1, UP0 ;  /* 0x00000001ff067887 */ /* 0x000fe20008000000 */
[----:B------:R-:W-:Y:S01]  /*3a90*/  LOP3.LUT R9, R9, R0, RZ, 0x3c, !PT ;  /* 0x0000000009097212 */ /* 0x000fe200078e3cff */
[----:B------:R-:W-:Y:S01]  /*3aa0*/  USEL UR15, UR15, URZ, UP0 ;  /* 0x000000ff0f0f7287 */ /* 0x000fe20008000000 */
[----:B------:R1:W-:Y:S03]  /*3ab0*/  UTCBAR [UR7], URZ ;  /* 0x000000ff070073e9 */ /* 0x0003e600080000ff */
[----:B------:R-:W-:Y:S01]  /*3ac0*/  LOP3.LUT R11, R11, UR6, RZ, 0x3c, !PT ;  /* 0x000000060b0b7c12 */ /* 0x000fe2000f8e3cff */
[----:B------:R-:W-:Y:S07]  /*3ad0*/  @P1 BRA `(.L_x_67) ;  /* 0xfffffff800a01947 */ /* 0x000fee000383ffff */
[----:B------:R-:W2:Y:S01]  /*3ae0*/  S2UR UR4, SR_CgaCtaId ;  /* 0x00000000000479c3 */ /* 0x000ea20000008800 */
[----:B------:R-:W-:Y:S01]  /*3af0*/  ELECT P0, URZ, PT ;  /* 0x0000000000ff782f */ /* 0x000fe20003800000 */
[----:B------:R-:W-:Y:S01]  /*3b00*/  IMAD.MOV.U32 R0, RZ, RZ, 0x1 ;  /* 0x00000001ff007424 */ /* 0x000fe200078e00ff */
[----:B------:R-:W-:Y:S01]  /*3b10*/  UIADD3 UR5, UPT, UPT, UR5, 0x110, URZ ;  /* 0x0000011005057890 */ /* 0x000fe2000fffe0ff */
[----:B------:R-:W-:Y:S01]  /*3b20*/  SHF.L.U32 R2, R11, 0x1f, RZ ;  /* 0x0000001f0b027819 */ /* 0x000fe200000006ff */
[----:B------:R-:W-:-:S03]  /*3b30*/  UMOV UR6, 0x40 ;  /* 0x0000004000067882 */ /* 0x000fc60000000000 */
[----:B------:R-:W-:Y:S01]  /*3b40*/  UVIRTCOUNT.DEALLOC.SMPOOL 0x80 ;  /* 0x000000800000784c */ /* 0x000fe20000000000 */
[----:B--2---:R-:W-:Y:S02]  /*3b50*/  ULEA UR4, UR4, UR6, 0x18 ;  /* 0x0000000604047291 */ /* 0x004fe4000f8ec0ff */
[----:B------:R-:W-:-:S07]  /*3b60*/  ULEA UR6, UR15, UR5, 0x3 ;  /* 0x000000050f067291 */ /* 0x000fce000f8e18ff */
[----:B------:R2:W-:Y:S02]  /*3b70*/  @P0 STS.U8 [UR4+0x1c], R0 ;  /* 0x00001c00ff000988 */ /* 0x0005e40008000004 */
[----:B------:R-:W4:Y:S02]  /*3b80*/  SYNCS.PHASECHK.TRANS64.TRYWAIT P0, [UR6], R2 ;  /* 0x00000002ff0075a7 */ /* 0x000f240008001106 */
[----:B--2-4-:R-:W-:Y:S05]  /*3b90*/  @!P0 BRA `(.L_x_68) ;  /* 0x0000004800708947 */ /* 0x014fea0003800000 */
.L_x_167:
[----:B-1----:R-:W-:-:S04]  /*3ba0*/  UIADD3 UR7, UPT, UPT, UR15, 0x1, URZ ;  /* 0x000000010f077890 */ /* 0x002fc8000fffe0ff */
[----:B------:R-:W-:-:S04]  /*3bb0*/  UISETP.NE.AND UP0, UPT, UR7, 0x4, UPT ;  /* 0x000000040700788c */ /* 0x000fc8000bf05270 */
[----:B------:R-:W-:Y:S02]  /*3bc0*/  USEL UR8, URZ, 0x1, UP0 ;  /* 0x00000001ff087887 */ /* 0x000fe40008000000 */
[----:B------:R-:W-:-:S04]  /*3bd0*/  USEL UR7, UR7, URZ, UP0 ;  /* 0x000000ff07077287 */ /* 0x000fc80008000000 */
[----:B------:R-:W-:Y:S01]  /*3be0*/  ULEA UR6, UR7, UR5, 0x3 ;  /* 0x0000000507067291 */ /* 0x000fe2000f8e18ff */
[----:B--2---:R-:W-:-:S04]  /*3bf0*/  LOP3.LUT R2, R11, UR8, RZ, 0x3c, !PT ;  /* 0x000000080b027c12 */ /* 0x004fc8000f8e3cff */
[----:B------:R-:W-:-:S04]  /*3c00*/  SHF.L.U32 R3, R2, 0x1f, RZ ;  /* 0x0000001f02037819 */ /* 0x000fc800000006ff */
[----:B------:R-:W1:Y:S02]  /*3c10*/  SYNCS.PHASECHK.TRANS64.TRYWAIT P0, [UR6], R3 ;  /* 0x00000003ff0075a7 */ /* 0x000e640008001106 */
[----:B-1----:R-:W-:Y:S05]  /*3c20*/  @!P0 BRA `(.L_x_69) ;  /* 0x0000004800648947 */ /* 0x002fea0003800000 */
.L_x_169:
        /* <DEDUP_REMOVED lines=9> */
.L_x_171:
[----:B------:R-:W-:-:S04]  /*3cc0*/  UIADD3 UR7, UPT, UPT, UR7, 0x1, URZ ;  /* 0x0000000107077890 */ /* 0x000fc8000fffe0ff */
[----:B------:R-:W-:-:S04]  /*3cd0*/  UISETP.NE.AND UP0, UPT, UR7, 0x4, UPT ;  /* 0x000000040700788c */ /* 0x000fc8000bf05270 */
[----:B------:R-:W-:Y:S02]  /*3ce0*/  USEL UR6, URZ, 0x1, UP0 ;  /* 0x00000001ff067887 */ /* 0x000fe40008000000 */
[----:B------:R-:W-:-:S04]  /*3cf0*/  USEL UR7, UR7, URZ, UP0 ;  /* 0x000000ff07077287 */ /* 0x000fc80008000000 */
[----:B------:R-:W-:Y:S01]  /*3d00*/  ULEA UR7, UR7, UR5, 0x3 ;  /* 0x0000000507077291 */ /* 0x000fe2000f8e18ff */
[----:B------:R-:W-:-:S04]  /*3d10*/  LOP3.LUT R2, R2, UR6, RZ, 0x3c, !PT ;  /* 0x0000000602027c12 */ /* 0x000fc8000f8e3cff */
[----:B------:R-:W-:-:S04]  /*3d20*/  SHF.L.U32 R2, R2, 0x1f, RZ ;  /* 0x0000001f02027819 */ /* 0x000fc800000006ff */
[----:B------:R-:W2:Y:S02]  /*3d30*/  SYNCS.PHASECHK.TRANS64.TRYWAIT P0, [UR7], R2 ;  /* 0x00000002ff0075a7 */ /* 0x000ea40008001107 */
[----:B--2---:R-:W-:Y:S05]  /*3d40*/  @!P0 BRA `(.L_x_71) ;  /* 0x00000048004c8947 */ /* 0x004fea0003800000 */
.L_x_173:
[----:B------:R-:W-:Y:S01]  /*3d50*/  NOP ;  /* 0x0000000000007918 */ /* 0x000fe20000000000 */
[----:B-1----:R-:W1:Y:S01]  /*3d60*/  LDS R0, [UR4+0x14] ;  /* 0x00001404ff007984 */ /* 0x002e620008000800 */
[----:B------:R-:W-:Y:S01]  /*3d70*/  ULOP3.LUT UR6, UR16, 0xffff, URZ, 0xc0, !UPT ;  /* 0x0000ffff10067892 */ /* 0x000fe2000f8ec0ff */
[----:B------:R-:W-:Y:S01]  /*3d80*/  UMOV UR8, 0xffff ;  /* 0x0000ffff00087882 */ /* 0x000fe20000000000 */
[----:B------:R-:W-:Y:S02]  /*3d90*/  UMOV UR5, 0x1 ;  /* 0x0000000100057882 */ /* 0x000fe40000000000 */
[----:B------:R-:W-:-:S04]  /*3da0*/  USHF.R.U32.HI UR6, URZ, 0x5, UR6 ;  /* 0x00000005ff067899 */ /* 0x000fc80008011606 */
[----:B------:R-:W-:Y:S02]  /*3db0*/  USHF.L.U32 UR8, UR8, UR6, URZ ;  /* 0x0000000608087299 */ /* 0x000fe400080006ff */
[----:B------:R-:W-:-:S04]  /*3dc0*/  USHF.L.U32 UR5, UR5, UR6, URZ ;  /* 0x0000000605057299 */ /* 0x000fc800080006ff */
[----:B-1----:R-:W-:-:S04]  /*3dd0*/  LOP3.LUT R0, R0, UR8, RZ, 0xc0, !PT ;  /* 0x0000000800007c12 */ /* 0x002fc8000f8ec0ff */
[----:B------:R-:W-:-:S13]  /*3de0*/  ISETP.NE.AND P0, PT, R0, UR8, PT ;  /* 0x0000000800007c0c */ /* 0x000fda000bf05270 */
[----:B------:R-:W-:Y:S05]  /*3df0*/  @P0 BRA `(.L_x_72) ;  /* 0x0000000000580947 */ /* 0x000fea0003800000 */
[----:B------:R-:W1:Y:S02]  /*3e00*/  LDS R0, [UR4+0x18] ;  /* 0x00001804ff007984 */ /* 0x000e640008000800 */
[----:B-1----:R-:W-:-:S04]  /*3e10*/  LOP3.LUT R0, R0, UR5, RZ, 0xc0, !PT ;  /* 0x0000000500007c12 */ /* 0x002fc8000f8ec0ff */
[----:B------:R-:W-:-:S13]  /*3e20*/  ISETP.NE.AND P0, PT, R0, UR5, PT ;  /* 0x0000000500007c0c */ /* 0x000fda000bf05270 */
[----:B------:R-:W-:Y:S05]  /*3e30*/  @P0 BRA `(.L_x_73) ;  /* 0x00000000003c0947 */ /* 0x000fea0003800000 */
[----:B------:R-:W1:Y:S01]  /*3e40*/  S2R R2, SR_LANEID ;  /* 0x0000000000027919 */ /* 0x000e620000000000 */
[----:B------:R-:W-:Y:S01]  /*3e50*/  ULOP3.LUT UR8, URZ, UR8, URZ, 0x33, !UPT ;  /* 0x00000008ff087292 */ /* 0x000fe2000f8e33ff */
[----:B------:R-:W-:Y:S02]  /*3e60*/  VOTEU.ANY UR7, UPT, PT ;  /* 0x0000000000077886 */ /* 0x000fe400038e0100 */
[----:B------:R-:W-:-:S03]  /*3e70*/  UFLO.U32 UR7, UR7 ;  /* 0x00000007000772bd */ /* 0x000fc600080e0000 */
[----:B------:R-:W-:-:S04]  /*3e80*/  IMAD.U32 R0, RZ, RZ, UR8 ;  /* 0x00000008ff007e24 */ /* 0x000fc8000f8e00ff */
[----:B------:R2:W4:Y:S02]  /*3e90*/  REDUX UR6, R0 ;  /* 0x00000000000673c4 */ /* 0x0005240000000000 */
[----:B------:R1:W-:Y:S02]  /*3ea0*/  UTCATOMSWS.AND URZ, UR8 ;  /* 0x0000000800ff79e3 */ /* 0x0003e40008000000 */
[----:B-1----:R-:W-:Y:S02]  /*3eb0*/  ISETP.EQ.U32.AND P0, PT, R2, UR7, PT ;  /* 0x0000000702007c0c */ /* 0x002fe4000bf02070 */
[----:B--2---:R-:W-:Y:S02]  /*3ec0*/  LOP3.LUT R0, RZ, UR5, RZ, 0x33, !PT ;  /* 0x00000005ff007c12 */ /* 0x004fe4000f8e33ff */
[----:B----4-:R-:W-:Y:S02]  /*3ed0*/  MOV R2, UR6 ;  /* 0x0000000600027c02 */ /* 0x010fe40008000f00 */
[----:B------:R-:W1:Y:S07]  /*3ee0*/  REDUX UR5, R0 ;  /* 0x00000000000573c4 */ /* 0x000e6e0000000000 */
[----:B------:R2:W-:Y:S01]  /*3ef0*/  @P0 ATOMS.AND RZ, [UR4+0x14], R2 ;  /* 0x00001402ffff098c */ /* 0x0005e2000a800004 */
[----:B-1----:R-:W-:-:S05]  /*3f00*/  IMAD.U32 R0, RZ, RZ, UR5 ;  /* 0x00000005ff007e24 */ /* 0x002fca000f8e00ff */
[----:B------:R2:W-:Y:S01]  /*3f10*/  @P0 ATOMS.AND RZ, [UR4+0x18], R0 ;  /* 0x00001800ffff098c */ /* 0x0005e2000a800004 */
[----:B------:R-:W-:Y:S05]  /*3f20*/  BRA `(.L_x_74) ;  /* 0x0000000000147947 */ /* 0x000fea0003800000 */
.L_x_73:
[----:B------:R-:W-:Y:S02]  /*3f30*/  MOV R2, 0x3f50 ;  /* 0x00003f5000027802 */ /* 0x000fe40000000f00 */
[----:B---3-5:R-:W-:Y:S05]  /*3f40*/  CALL.REL.NOINC `($__internal_0_$__cuda_sm10x_tcgen05_guardrail_trap_col_being_dealloced_not_returned_by_alloc) ;  /* 0x0000004c00347944 */ /* 0x028fea0003c00000 */
[----:B------:R-:W-:Y:S05]  /*3f50*/  BRA `(.L_x_74) ;  /* 0x0000000000087947 */ /* 0x000fea0003800000 */
.L_x_72:
[----:B------:R-:W-:Y:S02]  /*3f60*/  MOV R2, 0x3f80 ;  /* 0x00003f8000027802 */ /* 0x000fe40000000f00 */
[----:B---3-5:R-:W-:Y:S05]  /*3f70*/  CALL.REL.NOINC `($__internal_2_$__cuda_sm10x_tcgen05_guardrail_trap_unallocated_columns_being_dealloced) ;  /* 0x0000004c00407944 */ /* 0x028fea0003c00000 */
.L_x_74:
[----:B------:R-:W-:Y:S01]  /*3f80*/  NOP ;  /* 0x0000000000007918 */ /* 0x000fe20000000000 */
[----:B------:R-:W-:Y:S05]  /*3f90*/  EXIT ;  /* 0x000000000000794d */ /* 0x000fea0003800000 */
.L_x_56:
[----:B------:R-:W-:-:S09]  /*3fa0*/  UISETP.NE.OR UP2, UPT, UR8, 0x3, !UP2 ;  /* 0x000000030800788c */ /* 0x000fd2000d745670 */
[----:B------:R-:W-:Y:S05]  /*3fb0*/  BRA.U UP2, `(.L_x_75) ;  /* 0x0000001102087547 */ /* 0x000fea000b800000 */
[----:B------:R-:W1:Y:S01]  /*3fc0*/  LDC R0, c[0x0][0xb30] ;  /* 0x0002cc00ff007b82 */ /* 0x000e620000000800 */
[----:B------:R-:W2:Y:S01]  /*3fd0*/  LDCU.64 UR8, c[0x0][0x888] ;  /* 0x00011100ff0877ac */ /* 0x000ea20008000a00 */
[----:B------:R-:W-:Y:S01]  /*3fe0*/  IMAD.MOV.U32 R30, RZ, RZ, 0x1 ;  /* 0x00000001ff1e7424 */ /* 0x000fe200078e00ff */
[----:B------:R-:W-:Y:S01]  /*3ff0*/  CS2R R28, SRZ ;  /* 0x00000000001c7805 */ /* 0x000fe2000001ff00 */
[----:B------:R-:W-:Y:S01]  /*4000*/  IMAD.MOV.U32 R25, RZ, RZ, 0x2000 ;  /* 0x00002000ff197424 */ /* 0x000fe200078e00ff */
[----:B------:R-:W4:Y:S03]  /*4010*/  LDCU.64 UR4, c[0x0][0x890] ;  /* 0x00011200ff0477ac */ /* 0x000f260008000a00 */
[----:B------:R-:W3:Y:S01]  /*4020*/  LDC R24, c[0x0][0x370] ;  /* 0x0000dc00ff187b82 */ /* 0x000ee20000000800 */
[----:B------:R-:W-:Y:S01]  /*4030*/  UMOV UR7, 0x400 ;  /* 0x0000040000077882 */ /* 0x000fe20000000000 */
[----:B------:R-:W-:-:S02]  /*4040*/  UPLOP3.LUT UP1, UPT, UPT, UPT, UPT, 0x40, 0x4 ;  /* 0x000000000004789c */ /* 0x000fc40003f2e870 */
[----:B------:R-:W-:-:S04]  /*4050*/  ULEA UR7, UR37, UR7, 0x18 ;  /* 0x0000000725077291 */ /* 0x000fc8000f8ec0ff */
[----:B------:R-:W3:Y:S01]  /*4060*/  LDC R3, c[0x0][0xb0c] ;  /* 0x0002c300ff037b82 */ /* 0x000ee20000000800 */
[----:B------:R-:W-:Y:S02]  /*4070*/  UIADD3 UR13, UPT, UPT, UR7, 0x98, URZ ;  /* 0x00000098070d7890 */ /* 0x000fe4000fffe0ff */
[----:B--2---:R-:W-:Y:S02]  /*4080*/  UISETP.NE.U32.AND UP2, UPT, UR8, URZ, UPT ;  /* 0x000000ff0800728c */ /* 0x004fe4000bf45070 */
[----:B------:R-:W-:Y:S02]  /*4090*/  UIADD3 UR33, UPT, UPT, UR7, 0x80, URZ ;  /* 0x0000008007217890 */ /* 0x000fe4000fffe0ff */
[----:B----4-:R-:W-:Y:S01]  /*40a0*/  UISETP.NE.U32.AND UP3, UPT, UR4, URZ, UPT ;  /* 0x000000ff0400728c */ /* 0x010fe2000bf65070 */
[----:B------:R-:W2:Y:S01]  /*40b0*/  LDC R18, c[0x0][0xb20] ;  /* 0x0002c800ff127b82 */ /* 0x000ea20000000800 */
[----:B-1----:R-:W-:Y:S01]  /*40c0*/  ISETP.NE.AND P1, PT, R0, 0x1, PT ;  /* 0x000000010000780c */ /* 0x002fe20003f25270 */
[----:B------:R-:W-:-:S02]  /*40d0*/  UISETP.NE.AND.EX UP2, UPT, UR9, URZ, UPT, UP2 ;  /* 0x000000ff0900728c */ /* 0x000fc4000bf45320 */
[----:B------:R-:W-:Y:S02]  /*40e0*/  UIADD3 UR25, UPT, UPT, UR7, 0x88, URZ ;  /* 0x0000008807197890 */ /* 0x000fe4000fffe0ff */
[----:B------:R-:W-:Y:S02]  /*40f0*/  UIADD3 UR17, UPT, UPT, UR7, 0x90, URZ ;  /* 0x0000009007117890 */ /* 0x000fe4000fffe0ff */
[----:B-----5:R-:W1:Y:S01]  /*4100*/  LDC.64 R32, c[0x0][0x348] ;  /* 0x0000d200ff207b82 */ /* 0x020e620000000a00 */
[----:B------:R-:W-:Y:S02]  /*4110*/  UPRMT UR13, UR37, 0x654, UR13 ;  /* 0x00000654250d7896 */ /* 0x000fe4000800000d */
[----:B------:R-:W-:-:S05]  /*4120*/  UISETP.NE.AND.EX UP3, UPT, UR5, URZ, UPT, UP3 ;  /* 0x000000ff0500728c */ /* 0x000fca000bf65330 */
[----:B------:R-:W4:Y:S08]  /*4130*/  LDC.64 R16, c[0x0][0xb10] ;  /* 0x0002c400ff107b82 */ /* 0x000f300000000a00 */
[----:B------:R-:W1:Y:S08]  /*4140*/  LDC.64 R6, c[0x0][0xb18] ;  /* 0x0002c600ff067b82 */ /* 0x000e700000000a00 */
[----:B------:R-:W1:Y:S08]  /*4150*/  LDC.64 R4, c[0x0][0xb28] ;  /* 0x0002ca00ff047b82 */ /* 0x000e700000000a00 */
[----:B--23--:R-:W1:Y:S02]  /*4160*/  LDC R19, c[0x0][0x374] ;  /* 0x0000dd00ff137b82 */ /* 0x00ce640000000800 */
.L_x_86:
[C---:B------:R-:W-:Y:S02]  /*4170*/  LEA R0, R29.reuse, UR7, 0x3 ;  /* 0x000000071d007c11 */ /* 0x040fe4000f8e18ff */
[----:B------:R-:W-:Y:S02]  /*4180*/  SHF.L.U32 R2, R28, 0x1f, RZ ;  /* 0x0000001f1c027819 */ /* 0x000fe400000006ff */
[----:B------:R-:W-:Y:S02]  /*4190*/  LEA R20, R29, UR7, 0x4 ;  /* 0x000000071d147c11 */ /* 0x000fe4000f8e20ff */
[----:B--2---:R-:W2:Y:S02]  /*41a0*/  SYNCS.PHASECHK.TRANS64.TRYWAIT P0, [R0+URZ+0xd0], R2 ;  /* 0x0000d002000075a7 */ /* 0x004ea400080011ff */
[----:B--2---:R-:W-:Y:S05]  /*41b0*/  @!P0 BRA `(.L_x_76) ;  /* 0x0000004400488947 */ /* 0x004fea0003800000 */
.L_x_174:
[----:B------:R-:W-:Y:S01]  /*41c0*/  ISETP.GE.AND P0, PT, R26, 0x1, PT ;  /* 0x000000011a00780c */ /* 0x000fe20003f06270 */
[----:B------:R-:W3:Y:S01]  /*41d0*/  LDS.128 R20, [R20+0x160] ;  /* 0x0001600014147984 */ /* 0x000ee20000000c00 */
[----:B--2---:R-:W-:Y:S01]  /*41e0*/  VIADD R0, R0, 0xe0 ;  /* 0x000000e000007836 */ /* 0x004fe20000000000 */
[----:B------:R-:W-:Y:S01]  /*41f0*/  @!PT LDS RZ, [RZ] ;  /* 0x00000000fffff984 */ /* 0x000fe20000000800 */
[----:B------:R-:W-:Y:S01]  /*4200*/  @!PT LDS RZ, [RZ] ;  /* 0x00000000fffff984 */ /* 0x000fe20000000800 */
[----:B------:R-:W-:Y:S01]  /*4210*/  @!PT LDS RZ, [RZ] ;  /* 0x00000000fffff984 */ /* 0x000fe20000000800 */
[----:B------:R-:W-:Y:S01]  /*4220*/  @!PT LDS RZ, [RZ] ;  /* 0x00000000fffff984 */ /* 0x000fe20000000800 */
[----:B------:R2:W-:Y:S06]  /*4230*/  MEMBAR.ALL.CTA ;  /* 0x0000000000007992 */ /* 0x0005ec0000008000 */
[----:B--2---:R-:W2:Y:S01]  /*4240*/  FENCE.VIEW.ASYNC.S ;  /* 0x00000000000073c6 */ /* 0x004ea20000000000 */
[----:B------:R-:W-:Y:S04]  /*4250*/  PRMT R0, RZ, 0x654, R0 ;  /* 0x00000654ff007816 */ /* 0x000fe80000000000 */
[----:B--2---:R2:W-:Y:S01]  /*4260*/  SYNCS.ARRIVE.TRANS64.RED.A1T0 RZ, [R0+URZ], RZ ;  /* 0x000000ff00ff79a7 */ /* 0x0045e200081004ff */
[----:B---3--:R-:W-:Y:S11]  /*4270*/  LOP3.LUT P3, RZ, R22, 0x1, RZ, 0xc0, !PT ;  /* 0x0000000116ff7812 */ /* 0x008ff6000786c0ff */
[----:B------:R-:W-:Y:S02]  /*4280*/  @!UPT UIADD3 URZ, UPT, UPT, URZ, URZ, URZ ;  /* 0x000000fffffff290 */ /* 0x000fe4000fffe0ff */
[----:B------:R-:W-:Y:S02]  /*4290*/  @P3 MOV R11, R20 ;  /* 0x00000014000b3202 */ /* 0x000fe40000000f00 */
[----:B------:R-:W-:Y:S01]  /*42a0*/  @P3 LOP3.LUT R10, R21, 0xffff, RZ, 0xc0, !PT ;  /* 0x0000ffff150a3812 */ /* 0x000fe200078ec0ff */
[----:B--2---:R-:W-:Y:S06]  /*42b0*/  @!P0 BRA `(.L_x_77) ;  /* 0x0000000000a48947 */ /* 0x004fec0003800000 */
[-C--:B-1----:R-:W-:Y:S01]  /*42c0*/  IMAD.HI.U32 R0, R19, R7.reuse, RZ ;  /* 0x0000000713007227 */ /* 0x082fe200078e00ff */
[----:B------:R-:W-:Y:S02]  /*42d0*/  ISETP.NE.AND P0, PT, R6, 0x1, PT ;  /* 0x000000010600780c */ /* 0x000fe40003f05270 */
[----:B------:R-:W-:Y:S01]  /*42e0*/  ISETP.NE.AND P2, PT, R26, 0x1, PT ;  /* 0x000000011a00780c */ /* 0x000fe20003f45270 */
[----:B----4-:R-:W-:Y:S01]  /*42f0*/  IMAD.HI.U32 R9, R24, R16, RZ ;  /* 0x0000001018097227 */ /* 0x010fe200078e00ff */
[----:B------:R-:W-:Y:S02]  /*4300*/  SHF.R.U32.HI R0, RZ, R18, R0 ;  /* 0x00000012ff007219 */ /* 0x000fe40000011600 */
[----:B------:R-:W-:Y:S01]  /*4310*/  ISETP.NE.AND P4, PT, R3, 0x1, PT ;  /* 0x000000010300780c */ /* 0x000fe20003f85270 */
[----:B------:R-:W-:Y:S01]  /*4320*/  IMAD.HI.U32 R13, R10, R7, RZ ;  /* 0x000000070a0d7227 */ /* 0x000fe200078e00ff */
[----:B------:R-:W-:Y:S02]  /*4330*/  SHF.R.U32.HI R9, RZ, R17, R9 ;  /* 0x00000011ff097219 */ /* 0x000fe40000011609 */
[----:B------:R-:W-:Y:S01]  /*4340*/  SEL R0, R19, R0, !P0 ;  /* 0x0000000013007207 */ /* 0x000fe20004000000 */
[----:B------:R-:W-:Y:S01]  /*4350*/  IMAD.HI.U32 R12, R11, R16, RZ ;  /* 0x000000100b0c7227 */ /* 0x000fe200078e00ff */
[----:B------:R-:W-:Y:S03]  /*4360*/  SEL R9, R24, R9, !P4 ;  /* 0x0000000918097207 */ /* 0x000fe60006000000 */
[-C--:B------:R-:W-:Y:S01]  /*4370*/  IMAD.HI.U32 R8, R0, R4.reuse, RZ ;  /* 0x0000000400087227 */ /* 0x080fe200078e00ff */
[----:B------:R-:W-:Y:S03]  /*4380*/  SHF.R.U32.HI R12, RZ, R17, R12 ;  /* 0x00000011ff0c7219 */ /* 0x000fe6000001160c */
[----:B------:R-:W-:Y:S01]  /*4390*/  IMAD.HI.U32 R2, R9, R4, RZ ;  /* 0x0000000409027227 */ /* 0x000fe200078e00ff */
[-C--:B------:R-:W-:Y:S02]  /*43a0*/  @P2 SHF.R.U32.HI R0, RZ, R5.reuse, R8 ;  /* 0x00000005ff002219 */ /* 0x080fe40000011608 */
[----:B------:R-:W-:Y:S02]  /*43b0*/  SHF.R.U32.HI R8, RZ, R18, R13 ;  /* 0x00000012ff087219 */ /* 0x000fe4000001160d */
[----:B------:R-:W-:Y:S01]  /*43c0*/  @P2 SHF.R.U32.HI R9, RZ, R5, R2 ;  /* 0x00000005ff092219 */ /* 0x000fe20000011602 */
[----:B------:R-:W-:Y:S01]  /*43d0*/  IMAD R0, R26, R0, RZ ;  /* 0x000000001a007224 */ /* 0x000fe200078e02ff */
[----:B------:R-:W-:Y:S02]  /*43e0*/  SEL R8, R10, R8, !P0 ;  /* 0x000000080a087207 */ /* 0x000fe40004000000 */
[----:B------:R-:W-:Y:S01]  /*43f0*/  SEL R2, R11, R12, !P4 ;  /* 0x0000000c0b027207 */ /* 0x000fe20006000000 */
[----:B------:R-:W-:Y:S01]  /*4400*/  IMAD R12, R26, R9, RZ ;  /* 0x000000091a0c7224 */ /* 0x000fe200078e02ff */
[C---:B------:R-:W-:Y:S01]  /*4410*/  ISETP.GE.AND P0, PT, R8.reuse, R0, PT ;  /* 0x000000000800720c */ /* 0x040fe20003f06270 */
[----:B------:R-:W-:Y:S03]  /*4420*/  IMAD.HI.U32 R0, R8, R4, RZ ;  /* 0x0000000408007227 */ /* 0x000fe600078e00ff */
[----:B------:R-:W-:Y:S02]  /*4430*/  ISETP.GE.OR P0, PT, R2, R12, P0 ;  /* 0x0000000c0200720c */ /* 0x000fe40000706670 */
[-C--:B------:R-:W-:Y:S04]  /*4440*/  SHF.R.U32.HI R0, RZ, R5.reuse, R0 ;  /* 0x00000005ff007219 */ /* 0x080fe80000011600 */
[----:B------:R-:W-:Y:S05]  /*4450*/  SEL R13, R8, R0, !P2 ;  /* 0x00000000080d7207 */ /* 0x000fea0005000000 */
[----:B------:R-:W-:Y:S02]  /*4460*/  IMAD.MOV R12, RZ, RZ, -R13 ;  /* 0x000000ffff0c7224 */ /* 0x000fe400078e0a0d */
[----:B------:R-:W-:Y:S04]  /*4470*/  @!P0 IMAD.HI.U32 R0, R2, R4, RZ ;  /* 0x0000000402008227 */ /* 0x000fe800078e00ff */
[----:B------:R-:W-:Y:S01]  /*4480*/  IMAD R12, R26, R12, R8 ;  /* 0x0000000c1a0c7224 */ /* 0x000fe200078e0208 */
[----:B------:R-:W-:Y:S04]  /*4490*/  @!P0 SHF.R.U32.HI R0, RZ, R5, R0 ;  /* 0x00000005ff008219 */ /* 0x000fe80000011600 */
[----:B------:R-:W-:Y:S04]  /*44a0*/  @!P0 SEL R0, R2, R0, !P2 ;  /* 0x0000000002008207 */ /* 0x000fe80005000000 */
[----:B------:R-:W-:Y:S01]  /*44b0*/  @!P0 IADD3 R13, PT, PT, R13, -R0, RZ ;  /* 0x800000000d0d8210 */ /* 0x000fe20007ffe0ff */
[----:B------:R-:W-:Y:S01]  /*44c0*/  @!P0 IMAD R0, R9, R12, R0 ;  /* 0x0000000c09008224 */ /* 0x000fe200078e0200 */
[----:B------:R-:W-:Y:S01]  /*44d0*/  IADD3 R9, PT, PT, -R8, RZ, RZ ;  /* 0x000000ff08097210 */ /* 0x000fe20007ffe1ff */
[--C-:B------:R-:W-:Y:S02]  /*44e0*/  IMAD.MOV R12, RZ, RZ, -R2.reuse ;  /* 0x000000ffff0c7224 */ /* 0x100fe400078e0a02 */
[----:B------:R-:W-:Y:S02]  /*44f0*/  @!P0 IMAD R8, R13, R26, R2 ;  /* 0x0000001a0d088224 */ /* 0x000fe400078e0202 */
[----:B------:R-:W-:Y:S02]  /*4500*/  @!P0 IMAD.MOV.U32 R2, RZ, RZ, R0 ;  /* 0x000000ffff028224 */ /* 0x000fe400078e0000 */
[----:B------:R-:W-:Y:S02]  /*4510*/  IMAD R11, R3, R12, R11 ;  /* 0x0000000c030b7224 */ /* 0x000fe400078e020b */
[----:B------:R-:W-:Y:S02]  /*4520*/  IMAD R10, R6, R9, R10 ;  /* 0x00000009060a7224 */ /* 0x000fe400078e020a */
[----:B------:R-:W-:Y:S02]  /*4530*/  IMAD R11, R2, R3, R11 ;  /* 0x00000003020b7224 */ /* 0x000fe400078e020b */
[----:B------:R-:W-:Y:S02]  /*4540*/  IMAD R10, R8, R6, R10 ;  /* 0x00000006080a7224 */ /* 0x000fe400078e020a */
.L_x_77:
[----:B------:R-:W-:Y:S05]  /*4550*/  BRA.U UP1, `(.L_x_78) ;  /* 0x0000000101107547 */ /* 0x000fea000b800000 */
[----:B------:R-:W-:Y:S04]  /*4560*/  MOV R2, UR6 ;  /* 0x0000000600027c02 */ /* 0x000fe80008000f00 */
[----:B------:R-:W-:Y:S04]  /*4570*/  SHF.L.U32 R2, R2, 0x1f, RZ ;  /* 0x0000001f02027819 */ /* 0x000fe800000006ff */
[----:B------:R-:W2:Y:S02]  /*4580*/  SYNCS.PHASECHK.TRANS64.TRYWAIT P0, [UR7+0xc8], R2 ;  /* 0x0000c802ff0075a7 */ /* 0x000ea40008001107 */
[----:B--2---:R-:W-:Y:S05]  /*4590*/  @!P0 BRA `(.L_x_79) ;  /* 0x0000004000648947 */ /* 0x004fea0003800000 */
.L_x_78:
[----:B------:R-:W-:Y:S02]  /*45a0*/  R2UR UR35, R15 ;  /* 0x000000000f2372ca */ /* 0x000fe400000e0000 */
[----:B------:R-:W-:Y:S02]  /*45b0*/  R2UR UR34, R14 ;  /* 0x000000000e2272ca */ /* 0x000fe400000e0000 */
[----:B------:R-:W-:Y:S02]  /*45c0*/  ISETP.NE.U32.AND P2, PT, RZ, UR4, PT ;  /* 0x00000004ff007c0c */ /* 0x000fe4000bf45070 */
[----:B------:R-:W-:Y:S02]  /*45d0*/  SHF.L.U32 R14, R30, 0x1f, RZ ;  /* 0x0000001f1e0e7819 */ /* 0x000fe400000006ff */
[----:B------:R-:W-:Y:S05]  /*45e0*/  ISETP.NE.AND.EX P2, PT, RZ, UR5, PT, P2 ;  /* 0x00000005ff007c0c */ /* 0x000fea000bf45320 */
[----:B------:R-:W-:Y:S02]  /*45f0*/  USHF.L.U32 UR35, UR35, 0x7, URZ ;  /* 0x0000000723237899 */ /* 0x000fe400080006ff */
[----:B------:R-:W-:Y:S01]  /*4600*/  USHF.L.U32 UR34, UR34, 0x6, URZ ;  /* 0x0000000622227899 */ /* 0x000fe200080006ff */
[----:B------:R-:W-:Y:S11]  /*4610*/  BRA.U !UP3, `(.L_x_80) ;  /* 0x000000010b347547 */ /* 0x000ff6000b800000 */
[----:B------:R-:W-:Y:S01]  /*4620*/  UPLOP3.LUT UP0, UPT, UPT, UPT, UP2, 0x80, 0x8 ;  /* 0x000000000008789c */ /* 0x000fe20003f0f020 */
[----:B--2---:R-:W-:Y:S02]  /*4630*/  HFMA2 R0, -RZ, RZ, 0, 5.9604644775390625e-08 ;  /* 0x00000001ff007431 */ /* 0x004fe400000001ff */
[----:B------:R-:W-:Y:S03]  /*4640*/  IMAD.MOV.U32 R64, RZ, RZ, 0x1 ;  /* 0x00000001ff407424 */ /* 0x000fe600078e00ff */
[----:B------:R-:W-:Y:S05]  /*4650*/  PLOP3.LUT P0, PT, PT, PT, UP0, 0x80, 0x8 ;  /* 0x000000000008781c */ /* 0x000fea0003f0f008 */
[----:B------:R-:W2:Y:S01]  /*4660*/  @UP0 LDCU.64 UR10, c[0x0][0x888] ;  /* 0x00011100ff0a07ac */ /* 0x000ea20008000a00 */
[----:B------:R-:W-:Y:S07]  /*4670*/  @UP0 UIMAD UR8, UR52, UR4, URZ ;  /* 0x00000004340802a4 */ /* 0x000fee000f8e02ff */
[----:B------:R-:W-:Y:S01]  /*4680*/  @!P0 PRMT R64, R0, 0x7610, R64 ;  /* 0x0000761000408816 */ /* 0x000fe20000000040 */
[----:B--2---:R-:W-:Y:S03]  /*4690*/  @UP0 UIMAD.WIDE UR10, UR8, 0x4, UR10 ;  /* 0x00000004080a08a5 */ /* 0x004fe6000f8e020a */
[----:B------:R-:W2:Y:S03]  /*46a0*/  @!UP0 LDCU UR8, c[0x0][0x880] ;  /* 0x00011000ff0887ac */ /* 0x000ea60008000800 */
[----:B------:R-:W-:Y:S01]  /*46b0*/  IMAD.U32 R8, RZ, RZ, UR10 ;  /* 0x0000000aff087e24 */ /* 0x000fe2000f8e00ff */
[----:B------:R-:W-:Y:S05]  /*46c0*/  MOV R9, UR11 ;  /* 0x0000000b00097c02 */ /* 0x000fea0008000f00 */
[----:B------:R3:W5:Y:S02]  /*46d0*/  @P0 LDG.E R35, desc[UR46][R8.64] ;  /* 0x0000002e08230981 */ /* 0x000764000c1e1900 */
[----:B--23--:R-:W-:Y:S07]  /*46e0*/  @!P0 IMAD.U32 R35, RZ, RZ, UR8 ;  /* 0x00000008ff238e24 */ /* 0x00cfee000f8e00ff */
.L_x_80:
[----:B-----5:R-:W-:Y:S01]  /*46f0*/  @!P2 FSETP.EQ.AND P0, PT, R35, RZ, PT ;  /* 0x000000ff2300a20b */ /* 0x020fe20003f02000 */
[----:B------:R-:W-:Y:S01]  /*4700*/  @!UPT UIADD3 URZ, UPT, UPT, URZ, URZ, URZ ;  /* 0x000000fffffff290 */ /* 0x000fe2000fffe0ff */
[----:B------:R-:W-:Y:S11]  /*4710*/  @!P2 BRA `(.L_x_81) ;  /* 0x000000000014a947 */ /* 0x000ff60003800000 */
[----:B------:R-:W-:Y:S02]  /*4720*/  LOP3.LUT P2, RZ, R64, 0xff, RZ, 0xc0, !PT ;  /* 0x000000ff40ff7812 */ /* 0x000fe4000784c0ff */
[----:B------:R-:W-:Y:S04]  /*4730*/  PLOP3.LUT P0, PT, PT, PT, UP0, 0x80, 0x8 ;  /* 0x000000000008781c */ /* 0x000fe80003f0f008 */
[----:B------:R-:W-:Y:S07]  /*4740*/  PLOP3.LUT P0, PT, P0, PT, PT, 0x8, 0x80 ;  /* 0x000000000080781c */ /* 0x000fee000070e170 */
[----:B------:R-:W-:Y:S11]  /*4750*/  @P2 FSETP.EQ.AND P0, PT, R35, RZ, PT ;  /* 0x000000ff2300220b */ /* 0x000ff60003f02000 */
[----:B------:R-:W-:Y:S02]  /*4760*/  @!UPT UIADD3 URZ, UPT, UPT, URZ, URZ, URZ ;  /* 0x000000fffffff290 */ /* 0x000fe4000fffe0ff */
.L_x_81:
[----:B------:R-:W3:Y:S01]  /*4770*/  SYNCS.PHASECHK.TRANS64.TRYWAIT P2, [UR7+0xa0], R14 ;  /* 0x0000a00eff0075a7 */ /* 0x000ee20008041107 */
[----:B------:R-:W-:Y:S04]  /*4780*/  ELECT P4, URZ, PT ;  /* 0x0000000000ff782f */ /* 0x000fe80003880000 */
[----:B------:R-:W-:Y:S11]  /*4790*/  PLOP3.LUT P4, PT, P0, P4, PT, 0xf2, 0x2f ;  /* 0x00000000002f781c */ /* 0x000ff60000789e72 */
[----:B------:R-:W-:Y:S02]  /*47a0*/  @!UPT UIADD3 URZ, UPT, UPT, URZ, URZ, URZ ;  /* 0x000000fffffff290 */ /* 0x000fe4000fffe0ff */
[----:B-1----:R-:W-:Y:S05]  /*47b0*/  @!P4 IADD3 R8, P0, PT, R32, 0x580, RZ ;  /* 0x000005802008c810 */ /* 0x002fea0007f1e0ff */
[----:B--2---:R-:W-:Y:S01]  /*47c0*/  @!P4 IMAD.X R2, RZ, RZ, R33, P0 ;  /* 0x000000ffff02c224 */ /* 0x004fe200000e0621 */
[----:B---3--:R-:W-:Y:S07]  /*47d0*/  @!P2 BRA `(.L_x_82) ;  /* 0x0000003c00eca947 */ /* 0x008fee0003800000 */
.L_x_177:
[----:B------:R-:W-:Y:S01]  /*47e0*/  @!P4 R2UR UR8, R2 ;  /* 0x000000000208c2ca */ /* 0x000fe200000e0000 */
[----:B------:R-:W-:Y:S01]  /*47f0*/  VOTEU.ALL UP1, P4 ;  /* 0x0000000000ff7886 */ /* 0x000fe20002020000 */
[----:B------:R-:W-:Y:S01]  /*4800*/  @!P4 R2UR UR9, R8 ;  /* 0x000000000809c2ca */ /* 0x000fe200000e0000 */
[----:B-1----:R-:W-:Y:S01]  /*4810*/  @!P4 IMAD.MOV.U32 R0, RZ, RZ, 0x2000 ;  /* 0x00002000ff00c424 */ /* 0x002fe200078e00ff */
[----:B------:R-:W-:Y:S01]  /*4820*/  UMOV UR10, 0x0 ;  /* 0x00000000000a7882 */ /* 0x000fe20000000000 */
[----:B------:R-:W-:Y:S01]  /*4830*/  UMOV UR11, 0x10000000 ;  /* 0x10000000000b7882 */ /* 0x000fe20000000000 */
[----:B------:R-:W-:Y:S01]  /*4840*/  @!UP1 UIADD3 UR32, UPT, UPT, UR7, 0x200, URZ ;  /* 0x0000020007209890 */ /* 0x000fe2000fffe0ff */
[----:B------:R-:W-:Y:S01]  /*4850*/  VOTEU.ALL UP1, P4 ;  /* 0x0000000000ff7886 */ /* 0x000fe20002020000 */
[----:B------:R-:W-:Y:S05]  /*4860*/  UMOV UR36, UR52 ;  /* 0x0000003400247c82 */ /* 0x000fea0008000000 */
[----:B------:R-:W-:Y:S01]  /*4870*/  IMAD.U32 R9, RZ, RZ, UR8 ;  /* 0x00000008ff097e24 */ /* 0x000fe2000f8e00ff */
[----:B------:R-:W-:Y:S01]  /*4880*/  UPRMT UR8, UR37, 0x654, UR33 ;  /* 0x0000065425087896 */ /* 0x000fe20008000021 */
[----:B------:R-:W-:Y:S03]  /*4890*/  IMAD.U32 R8, RZ, RZ, UR9 ;  /* 0x00000009ff087e24 */ /* 0x000fe6000f8e00ff */
[----:B------:R-:W-:Y:S02]  /*48a0*/  @!P4 R2UR UR15, R9 ;  /* 0x00000000090fc2ca */ /* 0x000fe400000e0000 */
[----:B------:R-:W-:Y:S02]  /*48b0*/  @!P4 R2UR UR14, R8 ;  /* 0x00000000080ec2ca */ /* 0x000fe400000e0000 */
[----:B------:R-:W-:Y:S05]  /*48c0*/  @!P4 IADD3 R8, P0, PT, R32, 0x580, RZ ;  /* 0x000005802008c810 */ /* 0x000fea0007f1e0ff */
[----:B------:R-:W-:Y:S06]  /*48d0*/  @!P4 IMAD.X R2, RZ, RZ, R33, P0 ;  /* 0x000000ffff02c224 */ /* 0x000fec00000e0621 */
[----:B------:R1:W-:Y:S01]  /*48e0*/  @!UP1 UTMALDG.3D [UR32], [UR14], desc[UR10] ;  /* 0x00000a200e0095b4 */ /* 0x0003e20008011000 */
[----:B------:R1:W-:Y:S01]  /*48f0*/  @!P4 SYNCS.ARRIVE.TRANS64.RED.A0TR RZ, [UR7+0x80], R0 ;  /* 0x00008000ffffc9a7 */ /* 0x0003e20008300407 */
[----:B------:R-:W-:Y:S01]  /*4900*/  SYNCS.ARRIVE.TRANS64.RED.A1T0 RZ, [UR8], RZ ;  /* 0x000000ffffff79a7 */ /* 0x000fe20008100408 */
[----:B------:R-:W2:Y:S02]  /*4910*/  SYNCS.PHASECHK.TRANS64.TRYWAIT P2, [UR7+0xa8], R14 ;  /* 0x0000a80eff0075a7 */ /* 0x000ea40008041107 */
[----:B-12---:R-:W-:Y:S05]  /*4920*/  @!P2 BRA `(.L_x_83) ;  /* 0x0000003c00b0a947 */ /* 0x006fea0003800000 */
.L_x_179:
[----:B------:R-:W-:Y:S01]  /*4930*/  @!P4 R2UR UR8, R2 ;  /* 0x000000000208c2ca */ /* 0x000fe200000e0000 */
[----:B------:R-:W-:Y:S01]  /*4940*/  VOTEU.ALL UP1, P4 ;  /* 0x0000000000ff7886 */ /* 0x000fe20002020000 */
[----:B------:R-:W-:Y:S01]  /*4950*/  @!P4 R2UR UR9, R8 ;  /* 0x000000000809c2ca */ /* 0x000fe200000e0000 */
[----:B-1----:R-:W-:Y:S01]  /*4960*/  @!P4 IMAD.MOV.U32 R0, RZ, RZ, 0x2000 ;  /* 0x00002000ff00c424 */ /* 0x002fe200078e00ff */
[----:B------:R-:W-:Y:S01]  /*4970*/  UMOV UR10, 0x0 ;  /* 0x00000000000a7882 */ /* 0x000fe20000000000 */
[----:B------:R-:W-:Y:S01]  /*4980*/  UMOV UR11, 0x10000000 ;  /* 0x10000000000b7882 */ /* 0x000fe20000000000 */
[----:B------:R-:W-:Y:S02]  /*4990*/  @!UP1 UIADD3 UR26, UPT, UPT, UR34, 0x10, URZ ;  /* 0x00000010221a9890 */ /* 0x000fe4000fffe0ff */
[----:B------:R-:W-:Y:S01]  /*49a0*/  @!UP1 UIADD3 UR24, UPT, UPT, UR7, 0x2200, URZ ;  /* 0x0000220007189890 */ /* 0x000fe2000fffe0ff */
[----:B------:R-:W-:Y:S01]  /*49b0*/  VOTEU.ALL UP1, P4 ;  /* 0x0000000000ff7886 */ /* 0x000fe20002020000 */
[----:B------:R-:W-:Y:S01]  /*49c0*/  UMOV UR27, UR35 ;  /* 0x00000023001b7c82 */ /* 0x000fe20008000000 */
[----:B------:R-:W-:Y:S02]  /*49d0*/  UMOV UR28, UR52 ;  /* 0x00000034001c7c82 */ /* 0x000fe40008000000 */
        /* <DEDUP_REMOVED lines=12> */
.L_x_181:
[----:B------:R-:W2:Y:S01]  /*4aa0*/  LDC.64 R12, c[0x0][0xb18] ;  /* 0x0002c600ff0c7b82 */ /* 0x000ea20000000a00 */
[----:B------:R-:W-:Y:S01]  /*4ab0*/  @!P4 R2UR UR8, R2 ;  /* 0x000000000208c2ca */ /* 0x000fe200000e0000 */
[----:B------:R-:W-:Y:S01]  /*4ac0*/  VOTEU.ALL UP1, P4 ;  /* 0x0000000000ff7886 */ /* 0x000fe20002020000 */
[----:B------:R-:W-:Y:S01]  /*4ad0*/  @!P4 R2UR UR9, R8 ;  /* 0x000000000809c2ca */ /* 0x000fe200000e0000 */
[----:B-1----:R-:W-:Y:S01]  /*4ae0*/  @!P4 IMAD.MOV.U32 R0, RZ, RZ, 0x2000 ;  /* 0x00002000ff00c424 */ /* 0x002fe200078e00ff */
[----:B------:R-:W-:Y:S03]  /*4af0*/  UMOV UR10, 0x0 ;  /* 0x00000000000a7882 */ /* 0x000fe60000000000 */
[----:B------:R-:W1:Y:S01]  /*4b00*/  @!P1 LDC R2, c[0x0][0xb0c] ;  /* 0x0002c300ff029b82 */ /* 0x000e620000000800 */
[----:B------:R-:W-:Y:S01]  /*4b10*/  @!UP1 UIADD3 UR18, UPT, UPT, UR34, 0x20, URZ ;  /* 0x0000002022129890 */ /* 0x000fe2000fffe0ff */
[----:B------:R-:W-:Y:S01]  /*4b20*/  @P3 SHF.R.U32.HI R27, RZ, 0x10, R21 ;  /* 0x00000010ff1b3819 */ /* 0x000fe20000011615 */
[----:B------:R-:W-:Y:S01]  /*4b30*/  @!UP1 UIADD3 UR16, UPT, UPT, UR7, 0x4200, URZ ;  /* 0x0000420007109890 */ /* 0x000fe2000fffe0ff */
[----:B------:R-:W-:Y:S01]  /*4b40*/  VIADD R29, R29, 0x1 ;  /* 0x000000011d1d7836 */ /* 0x000fe20000000000 */
[----:B------:R-:W-:Y:S01]  /*4b50*/  VOTEU.ALL UP1, P4 ;  /* 0x0000000000ff7886 */ /* 0x000fe20002020000 */
[----:B------:R-:W-:Y:S01]  /*4b60*/  UMOV UR11, 0x10000000 ;  /* 0x10000000000b7882 */ /* 0x000fe20000000000 */
[----:B------:R-:W-:Y:S01]  /*4b70*/  UMOV UR19, UR35 ;  /* 0x0000002300137c82 */ /* 0x000fe20008000000 */
[----:B------:R-:W-:Y:S01]  /*4b80*/  IMAD.U32 R9, RZ, RZ, UR8 ;  /* 0x00000008ff097e24 */ /* 0x000fe2000f8e00ff */
[----:B------:R-:W-:Y:S01]  /*4b90*/  UMOV UR20, UR52 ;  /* 0x0000003400147c82 */ /* 0x000fe20008000000 */
[----:B------:R-:W-:Y:S01]  /*4ba0*/  IMAD.U32 R8, RZ, RZ, UR9 ;  /* 0x00000009ff087e24 */ /* 0x000fe2000f8e00ff */
[----:B------:R-:W-:Y:S02]  /*4bb0*/  UPRMT UR8, UR37, 0x654, UR17 ;  /* 0x0000065425087896 */ /* 0x000fe40008000011 */
[----:B------:R-:W-:Y:S02]  /*4bc0*/  @!P4 R2UR UR15, R9 ;  /* 0x00000000090fc2ca */ /* 0x000fe400000e0000 */
[----:B------:R-:W-:Y:S02]  /*4bd0*/  @!P4 R2UR UR14, R8 ;  /* 0x00000000080ec2ca */ /* 0x000fe400000e0000 */
[----:B------:R-:W3:Y:S11]  /*4be0*/  LDC.64 R8, c[0x0][0xb10] ;  /* 0x0002c400ff087b82 */ /* 0x000ef60000000a00 */
[----:B------:R1:W-:Y:S01]  /*4bf0*/  @!UP1 UTMALDG.3D [UR16], [UR14], desc[UR10] ;  /* 0x00000a100e0095b4 */ /* 0x0003e20008011000 */
[----:B------:R5:W-:Y:S01]  /*4c00*/  @!P4 SYNCS.ARRIVE.TRANS64.RED.A0TR RZ, [UR7+0x90], R0 ;  /* 0x00009000ffffc9a7 */ /* 0x000be20008300407 */
[C---:B---3--:R-:W-:Y:S01]  /*4c10*/  @!P1 IMAD.HI.U32 R8, R11.reuse, R8, RZ ;  /* 0x000000080b089227 */ /* 0x048fe200078e00ff */
[----:B--2---:R-:W-:Y:S02]  /*4c20*/  @!P1 ISETP.NE.AND P0, PT, R12, 0x1, PT ;  /* 0x000000010c00980c */ /* 0x004fe40003f05270 */
[----:B-1----:R-:W-:Y:S01]  /*4c30*/  @!P1 ISETP.NE.AND P2, PT, R2, 0x1, PT ;  /* 0x000000010200980c */ /* 0x002fe20003f45270 */
[----:B------:R-:W-:Y:S01]  /*4c40*/  SYNCS.ARRIVE.TRANS64.RED.A1T0 RZ, [UR8], RZ ;  /* 0x000000ffffff79a7 */ /* 0x000fe20008100408 */
[C---:B------:R-:W-:Y:S01]  /*4c50*/  @!P1 IMAD.HI.U32 R13, R10.reuse, R13, RZ ;  /* 0x0000000d0a0d9227 */ /* 0x040fe200078e00ff */
[----:B------:R-:W-:Y:S04]  /*4c60*/  @!P1 SHF.R.U32.HI R8, RZ, R9, R8 ;  /* 0x00000009ff089219 */ /* 0x000fe80000011608 */
[----:B------:R-:W-:Y:S01]  /*4c70*/  @!P1 SEL R8, R11, R8, !P2 ;  /* 0x000000080b089207 */ /* 0x000fe20005000000 */
[----:B------:R-:W1:Y:S01]  /*4c80*/  SYNCS.PHASECHK.TRANS64.TRYWAIT P5, [UR7+0xb8], R14 ;  /* 0x0000b80eff0075a7 */ /* 0x000e6200080a1107 */
[----:B-----5:R-:W2:Y:S02]  /*4c90*/  @!P1 LDC R0, c[0x0][0xb20] ;  /* 0x0002c800ff009b82 */ /* 0x020ea40000000800 */
[----:B--2---:R-:W-:Y:S04]  /*4ca0*/  @!P1 SHF.R.U32.HI R0, RZ, R0, R13 ;  /* 0x00000000ff009219 */ /* 0x004fe8000001160d */
[----:B------:R-:W-:Y:S05]  /*4cb0*/  @!P1 SEL R9, R10, R0, !P0 ;  /* 0x000000000a099207 */ /* 0x000fea0004000000 */
[----:B------:R-:W-:Y:S02]  /*4cc0*/  @!P1 IMAD.IADD R0, R9, 0x1, -R8 ;  /* 0x0000000109009824 */ /* 0x000fe400078e0a08 */
[----:B------:R-:W-:Y:S02]  /*4cd0*/  @!P1 IMAD.IADD R8, R8, 0x1, -R9 ;  /* 0x0000000108089824 */ /* 0x000fe400078e0a09 */
[----:B------:R-:W-:Y:S02]  /*4ce0*/  @!P1 IMAD R11, R0, R2, R11 ;  /* 0x00000002000b9224 */ /* 0x000fe400078e020b */
[----:B------:R-:W-:Y:S01]  /*4cf0*/  @!P1 IMAD R10, R8, R12, R10 ;  /* 0x0000000c080a9224 */ /* 0x000fe200078e020a */
[----:B-1----:R-:W-:Y:S06]  /*4d00*/  @!P5 BRA `(.L_x_85) ;  /* 0x0000003800e8d947 */ /* 0x002fec0003800000 */
.L_x_183:
[----:B------:R-:W-:Y:S01]  /*4d10*/  @!P4 IADD3 R2, P0, PT, R32, 0x580, RZ ;  /* 0x000005802002c810 */ /* 0x000fe20007f1e0ff */
[----:B------:R-:W-:Y:S01]  /*4d20*/  VOTEU.ALL UP1, P4 ;  /* 0x0000000000ff7886 */ /* 0x000fe20002020000 */
[----:B------:R-:W-:Y:S01]  /*4d30*/  UMOV UR18, 0x0 ;  /* 0x0000000000127882 */ /* 0x000fe20000000000 */
[----:B------:R-:W-:Y:S01]  /*4d40*/  UMOV UR19, 0x10000000 ;  /* 0x1000000000137882 */ /* 0x000fe20000000000 */
[----:B------:R-:W-:Y:S01]  /*4d50*/  @!P4 R2UR UR9, R2 ;  /* 0x000000000209c2ca */ /* 0x000fe200000e0000 */
[----:B-1----:R-:W-:Y:S01]  /*4d60*/  @!P4 IMAD.X R0, RZ, RZ, R33, P0 ;  /* 0x000000ffff00c224 */ /* 0x002fe200000e0621 */
[----:B------:R-:W-:Y:S01]  /*4d70*/  @!UP1 UIADD3 UR10, UPT, UPT, UR34, 0x30, URZ ;  /* 0x00000030220a9890 */ /* 0x000fe2000fffe0ff */
[----:B------:R-:W-:Y:S01]  /*4d80*/  ISETP.NE.AND P0, PT, R29, 0x2, PT ;  /* 0x000000021d00780c */ /* 0x000fe20003f05270 */
[----:B------:R-:W-:Y:S01]  /*4d90*/  UMOV UR11, UR35 ;  /* 0x00000023000b7c82 */ /* 0x000fe20008000000 */
[----:B------:R-:W-:Y:S01]  /*4da0*/  UMOV UR12, UR52 ;  /* 0x00000034000c7c82 */ /* 0x000fe20008000000 */
[----:B------:R-:W-:Y:S01]  /*4db0*/  @!P4 R2UR UR8, R0 ;  /* 0x000000000008c2ca */ /* 0x000fe200000e0000 */
[----:B------:R-:W-:Y:S01]  /*4dc0*/  IMAD.IADD R14, R10, 0x1, R62 ;  /* 0x000000010a0e7824 */ /* 0x000fe200078e023e */
[----:B------:R-:W-:Y:S01]  /*4dd0*/  @P3 R2UR UR52, R27 ;  /* 0x000000001b3432ca */ /* 0x000fe200000e0000 */
[----:B------:R-:W-:Y:S01]  /*4de0*/  IMAD.IADD R15, R11, 0x1, R63 ;  /* 0x000000010b0f7824 */ /* 0x000fe200078e023f */
[----:B------:R-:W-:Y:S02]  /*4df0*/  SEL R0, RZ, 0x1, P0 ;  /* 0x00000001ff007807 */ /* 0x000fe40000000000 */
[----:B------:R-:W-:Y:S01]  /*4e00*/  LOP3.LUT R30, R30, 0x1, RZ, 0x3c, !PT ;  /* 0x000000011e1e7812 */ /* 0x000fe200078e3cff */
[----:B------:R-:W-:Y:S01]  /*4e10*/  IMAD.U32 R8, RZ, RZ, UR9 ;  /* 0x00000009ff087e24 */ /* 0x000fe2000f8e00ff */
[----:B------:R-:W-:Y:S01]  /*4e20*/  @!UP1 UIADD3 UR9, UPT, UPT, UR7, 0x98, URZ ;  /* 0x0000009807099890 */ /* 0x000fe2000fffe0ff */
[----:B------:R-:W-:Y:S02]  /*4e30*/  LOP3.LUT R28, R28, R0, RZ, 0x3c, !PT ;  /* 0x000000001c1c7212 */ /* 0x000fe400078e3cff */
[----:B------:R-:W-:Y:S02]  /*4e40*/  SEL R29, R29, RZ, P0 ;  /* 0x000000ff1d1d7207 */ /* 0x000fe40000000000 */
[----:B------:R-:W-:Y:S01]  /*4e50*/  IMAD.U32 R9, RZ, RZ, UR8 ;  /* 0x00000008ff097e24 */ /* 0x000fe2000f8e00ff */
[----:B------:R-:W-:Y:S01]  /*4e60*/  @!P4 R2UR UR14, R8 ;  /* 0x00000000080ec2ca */ /* 0x000fe200000e0000 */
[----:B------:R-:W-:Y:S01]  /*4e70*/  @!UP1 UIADD3 UR8, UPT, UPT, UR7, 0x6200, URZ ;  /* 0x0000620007089890 */ /* 0x000fe2000fffe0ff */
[----:B------:R-:W-:Y:S02]  /*4e80*/  VOTEU.ALL UP1, P4 ;  /* 0x0000000000ff7886 */ /* 0x000fe40002020000 */
[----:B------:R-:W-:Y:S11]  /*4e90*/  @!P4 R2UR UR15, R9 ;  /* 0x00000000090fc2ca */ /* 0x000ff600000e0000 */
[----:B------:R-:W-:Y:S02]  /*4ea0*/  @!UPT UIADD3 URZ, UPT, UPT, URZ, URZ, URZ ;  /* 0x000000fffffff290 */ /* 0x000fe4000fffe0ff */
[----:B------:R2:W-:Y:S01]  /*4eb0*/  @!UP1 UTMALDG.3D [UR8], [UR14], desc[UR18] ;  /* 0x000012080e0095b4 */ /* 0x0005e20008011000 */
[----:B------:R2:W-:Y:S01]  /*4ec0*/  @!P4 SYNCS.ARRIVE.TRANS64.RED.A0TR RZ, [UR7+0x98], R25 ;  /* 0x00009819ffffc9a7 */ /* 0x0005e20008300407 */
[----:B------:R-:W-:Y:S01]  /*4ed0*/  UPLOP3.LUT UP1, UPT, UPT, UPT, UPT, 0x80, 0x8 ;  /* 0x000000000008789c */ /* 0x000fe20003f2f070 */
[----:B------:R-:W-:Y:S01]  /*4ee0*/  SYNCS.ARRIVE.TRANS64.RED.A1T0 RZ, [UR13], RZ ;  /* 0x000000ffffff79a7 */ /* 0x000fe2000810040d */
[----:B------:R-:W-:Y:S09]  /*4ef0*/  @P3 BRA `(.L_x_86) ;  /* 0xfffffff0009c3947 */ /* 0x000ff2000383ffff */
[----:B------:R-:W-:-:S04]  /*4f00*/  SHF.L.U32 R2, R30, 0x1f, RZ ;  /* 0x0000001f1e027819 */ /* 0x000fc800000006ff */
[----:B------:R-:W1:Y:S02]  /*4f10*/  SYNCS.PHASECHK.TRANS64.TRYWAIT P0, [UR7+0xa0], R2 ;  /* 0x0000a002ff0075a7 */ /* 0x000e640008001107 */
[----:B-1----:R-:W-:Y:S05]  /*4f20*/  @!P0 BRA `(.L_x_87) ;  /* 0x0000003800788947 */ /* 0x002fea0003800000 */
.L_x_185:
[----:B------:R-:W3:Y:S02]  /*4f30*/  SYNCS.PHASECHK.TRANS64.TRYWAIT P0, [UR7+0xa8], R2 ;  /* 0x0000a802ff0075a7 */ /* 0x000ee40008001107 */
[----:B---3--:R-:W-:Y:S05]  /*4f40*/  @!P0 BRA `(.L_x_88) ;  /* 0x0000003800888947 */ /* 0x008fea0003800000 */
.L_x_187:
[----:B------:R-:W3:Y:S02]  /*4f50*/  SYNCS.PHASECHK.TRANS64.TRYWAIT P0, [UR7+0xb0], R2 ;  /* 0x0000b002ff0075a7 */ /* 0x000ee40008001107 */
[----:B---3--:R-:W-:Y:S05]  /*4f60*/  @!P0 BRA `(.L_x_89) ;  /* 0x0000003800988947 */ /* 0x008fea0003800000 */
.L_x_189:
[----:B-1----:R-:W-:-:S07]  /*4f70*/  MOV R0, UR7 ;  /* 0x0000000700007c02 */ /* 0x002fce0008000f00 */
.L_x_90:
[----:B-1----:R-:W-:-:S04]  /*4f80*/  SHF.L.U32 R2, R30, 0x1f, RZ ;  /* 0x0000001f1e027819 */ /* 0x002fc800000006ff */
[----:B------:R1:W3:Y:S03]  /*4f90*/  SYNCS.PHASECHK.TRANS64.TRYWAIT P0, [R0+URZ+0xb8], R2 ;  /* 0x0000b802000075a7 */ /* 0x0002e600080011ff */
[----:B---3--:R-:W-:Y:S05]  /*4fa0*/  @!P0 NANOSLEEP.SYNCS 0x989680 ;  /* 0x009896800000895d */ /* 0x008fea0003900000 */
[----:B------:R-:W3:Y:S02]  /*4fb0*/  @!P0 SYNCS.PHASECHK.TRANS64 P0, [R0+URZ+0xb8], R2 ;  /* 0x0000b802000085a7 */ /* 0x000ee400080010ff */
[----:B--23--:R-:W-:Y:S05]  /*4fc0*/  @P0 EXIT ;  /* 0x000000000000094d */ /* 0x00cfea0003800000 */
[----:B------:R-:W-:Y:S05]  /*4fd0*/  BRA `(.L_x_90) ;  /* 0xfffffffc00e87947 */ /* 0x000fea000383ffff */
.L_x_75:
[----:B------:R-:W-:-:S06]  /*4fe0*/  UISETP.GE.AND UP1, UPT, UR8, 0x4, UPT ;  /* 0x000000040800788c */ /* 0x000fcc000bf26270 */
[----:B------:R-:W-:-:S13]  /*4ff0*/  PLOP3.LUT P0, PT, PT, PT, UP1, 0x80, 0x8 ;  /* 0x000000000008781c */ /* 0x000fda0003f0f018 */
[----:B------:R-:W-:Y:S05]  /*5000*/  @!P0 EXIT ;  /* 0x000000000000894d */ /* 0x000fea0003800000 */
[----:B------:R-:W-:Y:S01]  /*5010*/  BAR.SYNC.DEFER_BLOCKING 0x6, 0xa0 ;  /* 0x0182800000007b1d */ /* 0x000fe20000010000 */
[C---:B------:R-:W-:Y:S01]  /*5020*/  IMAD.SHL.U32 R2, R77.reuse, 0x10, RZ ;  /* 0x000000104d027824 */ /* 0x040fe200078e00ff */
[C---:B------:R-:W-:Y:S01]  /*5030*/  SHF.L.U32 R32, R77.reuse, 0x10, RZ ;  /* 0x000000104d207819 */ /* 0x040fe200000006ff */
[C---:B------:R-:W-:Y:S01]  /*5040*/  IMAD.SHL.U32 R76, R77.reuse, 0x2, RZ ;  /* 0x000000024d4c7824 */ /* 0x040fe200078e00ff */
[C---:B------:R-:W-:Y:S01]  /*5050*/  LOP3.LUT R78, R77.reuse, 0x60, RZ, 0xc0, !PT ;  /* 0x000000604d4e7812 */ /* 0x040fe200078ec0ff */
[----:B------:R-:W-:Y:S01]  /*5060*/  HFMA2 R73, -RZ, RZ, 0, 5.9604644775390625e-08 ;  /* 0x00000001ff497431 */ /* 0x000fe200000001ff */
[----:B------:R-:W-:Y:S02]  /*5070*/  UMOV UR36, 0x400 ;  /* 0x0000040000247882 */ /* 0x000fe40000000000 */
[----:B------:R-:W1:Y:S01]  /*5080*/  LDC R67, c[0x0][0x370] ;  /* 0x0000dc00ff437b82 */ /* 0x000e620000000800 */
[----:B------:R-:W-:Y:S01]  /*5090*/  ULEA UR36, UR37, UR36, 0x18 ;  /* 0x0000002425247291 */ /* 0x000fe2000f8ec0ff */
[----:B------:R-:W-:Y:S01]  /*50a0*/  LOP3.LUT R3, R2, 0x60, RZ, 0xc0, !PT ;  /* 0x0000006002037812 */ /* 0x000fe200078ec0ff */
[----:B------:R-:W-:Y:S01]  /*50b0*/  HFMA2 R71, -RZ, RZ, 0, 0 ;  /* 0x00000000ff477431 */ /* 0x000fe200000001ff */
[----:B------:R-:W-:Y:S01]  /*50c0*/  LOP3.LUT R75, R77, 0x2, RZ, 0xc0, !PT ;  /* 0x000000024d4b7812 */ /* 0x000fe200078ec0ff */
[----:B------:R-:W-:Y:S01]  /*50d0*/  UIADD3 UR4, UPT, UPT, UR36, 0x200, URZ ;  /* 0x0000020024047890 */ /* 0x000fe2000fffe0ff */
[----:B------:R-:W-:Y:S01]  /*50e0*/  LOP3.LUT R76, R3, 0xc, R76, 0xf8, !PT ;  /* 0x0000000c034c7812 */ /* 0x000fe200078ef84c */
[----:B------:R-:W-:Y:S01]  /*50f0*/  IMAD.MOV.U32 R31, RZ, RZ, RZ ;  /* 0x000000ffff1f7224 */ /* 0x000fe200078e00ff */
[----:B------:R-:W2:Y:S01]  /*5100*/  LDC R28, c[0x0][0xb0c] ;  /* 0x0002c300ff1c7b82 */ /* 0x000ea20000000800 */
[----:B------:R-:W-:Y:S01]  /*5110*/  LOP3.LUT R32, R32, 0x600000, RZ, 0xc0, !PT ;  /* 0x0060000020207812 */ /* 0x000fe200078ec0ff */
[----:B------:R-:W-:Y:S01]  /*5120*/  IMAD.MOV.U32 R81, RZ, RZ, RZ ;  /* 0x000000ffff517224 */ /* 0x000fe200078e00ff */
[----:B------:R-:W-:Y:S01]  /*5130*/  LOP3.LUT R76, R76, 0x790, R2, 0xf8, !PT ;  /* 0x000007904c4c7812 */ /* 0x000fe200078ef802 */
[----:B------:R-:W-:Y:S01]  /*5140*/  IMAD.U32 R69, RZ, RZ, UR4 ;  /* 0x00000004ff457e24 */ /* 0x000fe2000f8e00ff */
[----:B------:R-:W-:Y:S01]  /*5150*/  LOP3.LUT R77, R77, 0x4, RZ, 0xc0, !PT ;  /* 0x000000044d4d7812 */ /* 0x000fe200078ec0ff */
[----:B------:R-:W4:Y:S01]  /*5160*/  LDCU.64 UR54, c[0x0][0x348] ;  /* 0x00006900ff3677ac */ /* 0x000f220008000a00 */
[----:B------:R-:W-:Y:S01]  /*5170*/  MOV R72, RZ ;  /* 0x000000ff00487202 */ /* 0x000fe20000000f00 */
[----:B------:R-:W1:Y:S01]  /*5180*/  LDC R65, c[0x0][0xb20] ;  /* 0x0002c800ff417b82 */ /* 0x000e620000000800 */
[----:B------:R-:W3:Y:S01]  /*5190*/  LDS R0, [UR36+0x180] ;  /* 0x00018024ff007984 */ /* 0x000ee20008000800 */
[----:B------:R-:W-:Y:S01]  /*51a0*/  IMAD R76, R76, 0x4, R69 ;  /* 0x000000044c4c7824 */ /* 0x000fe200078e0245 */
[----:B------:R-:W1:Y:S03]  /*51b0*/  LDCU.64 UR38, c[0x0][0x888] ;  /* 0x00011100ff2677ac */ /* 0x000e660008000a00 */
[--C-:B------:R-:W-:Y:S01]  /*51c0*/  IMAD R75, R75, -0x10, R76.reuse ;  /* 0xfffffff04b4b7824 */ /* 0x100fe200078e024c */
[----:B------:R-:W1:Y:S01]  /*51d0*/  LDCU.64 UR44, c[0x0][0x890] ;  /* 0x00011200ff2c77ac */ /* 0x000e620008000a00 */
[----:B------:R-:W1:Y:S01]  /*51e0*/  LDC R27, c[0x0][0xb30] ;  /* 0x0002cc00ff1b7b82 */ /* 0x000e620000000800 */
[----:B------:R-:W-:Y:S01]  /*51f0*/  IMAD R74, R77, -0x10, R76 ;  /* 0xfffffff04d4a7824 */ /* 0x000fe200078e024c */
[----:B------:R-:W-:Y:S01]  /*5200*/  UMOV UR48, URZ ;  /* 0x000000ff00307c82 */ /* 0x000fe20008000000 */
[----:B------:R-:W-:-:S05]  /*5210*/  UMOV UR50, URZ ;  /* 0x000000ff00327c82 */ /* 0x000fca0008000000 */
[----:B------:R-:W1:Y:S08]  /*5220*/  LDC.64 R60, c[0x0][0xb10] ;  /* 0x0002c400ff3c7b82 */ /* 0x000e700000000a00 */
[----:B------:R-:W1:Y:S08]  /*5230*/  LDC.64 R24, c[0x0][0xb18] ;  /* 0x0002c600ff187b82 */ /* 0x000e700000000a00 */
[----:B------:R-:W1:Y:S08]  /*5240*/  LDC.64 R22, c[0x0][0xb28] ;  /* 0x0002ca00ff167b82 */ /* 0x000e700000000a00 */
[----:B------:R-:W1:Y:S01]  /*5250*/  LDC.64 R58, c[0x0][0x8b0] ;  /* 0x00022c00ff3a7b82 */ /* 0x000e620000000a00 */
[----:B---3--:R-:W-:-:S07]  /*5260*/  IMAD.IADD R32, R0, 0x1, R32 ;  /* 0x0000000100207824 */ /* 0x008fce00078e0220 */
[----:B------:R-:W3:Y:S08]  /*5270*/  LDC.64 R56, c[0x0][0x8a8] ;  /* 0x00022a00ff387b82 */ /* 0x000ef00000000a00 */
[----:B--2-4-:R-:W1:Y:S02]  /*5280*/  LDC R66, c[0x0][0x374] ;  /* 0x0000dd00ff427b82 */ /* 0x014e640000000800 */
.L_x_134:
[----:B------:R-:W-:Y:S02]  /*5290*/  LEA R0, R81, UR36, 0x3 ;  /* 0x0000002451007c11 */ /* 0x000fe4000f8e18ff */
[----:B------:R-:W-:Y:S02]  /*52a0*/  SHF.L.U32 R2, R71, 0x1f, RZ ;  /* 0x0000001f47027819 */ /* 0x000fe400000006ff */
[----:B------:R-:W-:Y:S02]  /*52b0*/  LEA R16, R81, UR36, 0x4 ;  /* 0x0000002451107c11 */ /* 0x000fe4000f8e20ff */
[----:B------:R-:W2:Y:S02]  /*52c0*/  SYNCS.PHASECHK.TRANS64.TRYWAIT P0, [R0+URZ+0xd0], R2 ;  /* 0x0000d002000075a7 */ /* 0x000ea400080011ff */
[----:B--23--:R-:W-:Y:S05]  /*52d0*/  @!P0 BRA `(.L_x_91) ;  /* 0x0000003400d48947 */ /* 0x00cfea0003800000 */
.L_x_190:
[----:B------:R-:W4:Y:S01]  /*52e0*/  LDC.64 R10, c[0x0][0xb10] ;  /* 0x0002c400ff0a7b82 */ /* 0x000f220000000a00 */
[----:B------:R-:W3:Y:S01]  /*52f0*/  LDS.128 R16, [R16+0x160] ;  /* 0x0001600010107984 */ /* 0x000ee20000000c00 */
[----:B-1----:R-:W-:Y:S01]  /*5300*/  ISETP.NE.AND P1, PT, R27, 0x1, PT ;  /* 0x000000011b00780c */ /* 0x002fe20003f25270 */
[----:B--2---:R-:W-:Y:S01]  /*5310*/  VIADD R0, R0, 0xe0 ;  /* 0x000000e000007836 */ /* 0x004fe20000000000 */
[----:B------:R-:W-:Y:S04]  /*5320*/  ISETP.GE.AND P0, PT, R26, 0x1, PT ;  /* 0x000000011a00780c */ /* 0x000fe80003f06270 */
[----:B------:R-:W1:Y:S01]  /*5330*/  LDC.64 R8, c[0x0][0xb18] ;  /* 0x0002c600ff087b82 */ /* 0x000e620000000a00 */
[----:B------:R-:W-:Y:S01]  /*5340*/  PRMT R0, RZ, 0x654, R0 ;  /* 0x00000654ff007816 */ /* 0x000fe20000000000 */
[----:B------:R-:W-:Y:S01]  /*5350*/  @!PT LDS RZ, [RZ] ;  /* 0x00000000fffff984 */ /* 0x000fe20000000800 */
[----:B------:R-:W-:Y:S01]  /*5360*/  @!PT LDS RZ, [RZ] ;  /* 0x00000000fffff984 */ /* 0x000fe20000000800 */
[----:B------:R-:W-:Y:S01]  /*5370*/  @!PT LDS RZ, [RZ] ;  /* 0x00000000fffff984 */ /* 0x000fe20000000800 */
[----:B------:R-:W-:Y:S01]  /*5380*/  @!PT LDS RZ, [RZ] ;  /* 0x00000000fffff984 */ /* 0x000fe20000000800 */
[----:B------:R2:W-:Y:S06]  /*5390*/  MEMBAR.ALL.CTA ;  /* 0x0000000000007992 */ /* 0x0005ec0000008000 */
[----:B--2---:R-:W2:Y:S01]  /*53a0*/  FENCE.VIEW.ASYNC.S ;  /* 0x00000000000073c6 */ /* 0x004ea20000000000 */
[----:B------:R-:W1:Y:S08]  /*53b0*/  @!P1 LDC R12, c[0x0][0xb20] ;  /* 0x0002c800ff0c9b82 */ /* 0x000e700000000800 */
[----:B------:R-:W1:Y:S01]  /*53c0*/  @!P1 LDC R7, c[0x0][0xb0c] ;  /* 0x0002c300ff079b82 */ /* 0x000e620000000800 */
[----:B--2---:R2:W-:Y:S01]  /*53d0*/  SYNCS.ARRIVE.TRANS64.RED.A1T0 RZ, [R0+URZ], RZ ;  /* 0x000000ff00ff79a7 */ /* 0x0045e200081004ff */
[----:B---3--:R-:W-:Y:S04]  /*53e0*/  LOP3.LUT P4, RZ, R18, 0x1, RZ, 0xc0, !PT ;  /* 0x0000000112ff7812 */ /* 0x008fe8000788c0ff */
[----:B------:R-:W-:Y:S09]  /*53f0*/  P2R R79, PR, RZ, 0x10 ;  /* 0x00000010ff4f7803 */ /* 0x000ff20000000000 */
[----:B------:R-:W-:Y:S02]  /*5400*/  @P4 MOV R30, R16 ;  /* 0x00000010001e4202 */ /* 0x000fe40000000f00 */
[----:B------:R-:W-:Y:S01]  /*5410*/  @P4 LOP3.LUT R29, R17, 0xffff, RZ, 0xc0, !PT ;  /* 0x0000ffff111d4812 */ /* 0x000fe200078ec0ff */
[----:B--2-4-:R-:W-:Y:S06]  /*5420*/  @!P0 BRA `(.L_x_92) ;  /* 0x0000000000a48947 */ /* 0x014fec0003800000 */
[----:B------:R-:W-:Y:S01]  /*5430*/  IMAD.HI.U32 R0, R66, R25, RZ ;  /* 0x0000001942007227 */ /* 0x000fe200078e00ff */
[----:B------:R-:W-:Y:S02]  /*5440*/  ISETP.NE.AND P0, PT, R24, 0x1, PT ;  /* 0x000000011800780c */ /* 0x000fe40003f05270 */
[----:B------:R-:W-:Y:S01]  /*5450*/  ISETP.NE.AND P2, PT, R26, 0x1, PT ;  /* 0x000000011a00780c */ /* 0x000fe20003f45270 */
[----:B------:R-:W-:Y:S01]  /*5460*/  IMAD.HI.U32 R4, R67, R60, RZ ;  /* 0x0000003c43047227 */ /* 0x000fe200078e00ff */
[----:B------:R-:W-:Y:S02]  /*5470*/  SHF.R.U32.HI R0, RZ, R65, R0 ;  /* 0x00000041ff007219 */ /* 0x000fe40000011600 */
[----:B------:R-:W-:Y:S01]  /*5480*/  ISETP.NE.AND P3, PT, R28, 0x1, PT ;  /* 0x000000011c00780c */ /* 0x000fe20003f65270 */
[----:B------:R-:W-:Y:S01]  /*5490*/  IMAD.HI.U32 R6, R29, R25, RZ ;  /* 0x000000191d067227 */ /* 0x000fe200078e00ff */
[-C--:B------:R-:W-:Y:S02]  /*54a0*/  SHF.R.U32.HI R4, RZ, R61.reuse, R4 ;  /* 0x0000003dff047219 */ /* 0x080fe40000011604 */
[----:B------:R-:W-:Y:S01]  /*54b0*/  SEL R0, R66, R0, !P0 ;  /* 0x0000000042007207 */ /* 0x000fe20004000000 */
[----:B------:R-:W-:Y:S01]  /*54c0*/  IMAD.HI.U32 R5, R30, R60, RZ ;  /* 0x0000003c1e057227 */ /* 0x000fe200078e00ff */
[----:B------:R-:W-:Y:S03]  /*54d0*/  SEL R4, R67, R4, !P3 ;  /* 0x0000000443047207 */ /* 0x000fe60005800000 */
[-C--:B------:R-:W-:Y:S01]  /*54e0*/  IMAD.HI.U32 R3, R0, R22.reuse, RZ ;  /* 0x0000001600037227 */ /* 0x080fe200078e00ff */
[----:B------:R-:W-:Y:S03]  /*54f0*/  SHF.R.U32.HI R5, RZ, R61, R5 ;  /* 0x0000003dff057219 */ /* 0x000fe60000011605 */
[----:B------:R-:W-:Y:S01]  /*5500*/  IMAD.HI.U32 R2, R4, R22, RZ ;  /* 0x0000001604027227 */ /* 0x000fe200078e00ff */
[----:B------:R-:W-:Y:S02]  /*5510*/  @P2 SHF.R.U32.HI R0, RZ, R23, R3 ;  /* 0x00000017ff002219 */ /* 0x000fe40000011603 */
[----:B------:R-:W-:Y:S02]  /*5520*/  SHF.R.U32.HI R3, RZ, R65, R6 ;  /* 0x00000041ff037219 */ /* 0x000fe40000011606 */
[----:B------:R-:W-:Y:S01]  /*5530*/  @P2 SHF.R.U32.HI R4, RZ, R23, R2 ;  /* 0x00000017ff042219 */ /* 0x000fe20000011602 */
[----:B------:R-:W-:Y:S01]  /*5540*/  IMAD R0, R26, R0, RZ ;  /* 0x000000001a007224 */ /* 0x000fe200078e02ff */
[----:B------:R-:W-:Y:S02]  /*5550*/  SEL R3, R29, R3, !P0 ;  /* 0x000000031d037207 */ /* 0x000fe40004000000 */
[----:B------:R-:W-:Y:S01]  /*5560*/  SEL R2, R30, R5, !P3 ;  /* 0x000000051e027207 */ /* 0x000fe20005800000 */
[----:B------:R-:W-:Y:S01]  /*5570*/  IMAD R5, R26, R4, RZ ;  /* 0x000000041a057224 */ /* 0x000fe200078e02ff */
[C---:B------:R-:W-:Y:S01]  /*5580*/  ISETP.GE.AND P0, PT, R3.reuse, R0, PT ;  /* 0x000000000300720c */ /* 0x040fe20003f06270 */
[C---:B------:R-:W-:Y:S03]  /*5590*/  IMAD.HI.U32 R0, R3.reuse, R22, RZ ;  /* 0x0000001603007227 */ /* 0x040fe600078e00ff */
[C---:B------:R-:W-:Y:S02]  /*55a0*/  ISETP.GE.OR P0, PT, R2.reuse, R5, P0 ;  /* 0x000000050200720c */ /* 0x040fe40000706670 */
[----:B------:R-:W-:Y:S04]  /*55b0*/  SHF.R.U32.HI R0, RZ, R23, R0 ;  /* 0x00000017ff007219 */ /* 0x000fe80000011600 */
[C---:B------:R-:W-:Y:S05]  /*55c0*/  SEL R6, R3.reuse, R0, !P2 ;  /* 0x0000000003067207 */ /* 0x040fea0005000000 */
        /* <DEDUP_REMOVED lines=14> */
[----:B------:R-:W-:Y:S07]  /*56b0*/  IMAD R29, R3, R24, R29 ;  /* 0x00000018031d7224 */ /* 0x000fee00078e021d */
.L_x_92:
[----:B-1----:R-:W-:Y:S01]  /*56c0*/  @!P1 ISETP.NE.AND P0, PT, R8, 0x1, PT ;  /* 0x000000010800980c */ /* 0x002fe20003f05270 */
[----:B------:R-:W-:Y:S01]  /*56d0*/  @!P1 IMAD.HI.U32 R2, R29, R9, RZ ;  /* 0x000000091d029227 */ /* 0x000fe200078e00ff */
[----:B------:R-:W-:Y:S01]  /*56e0*/  R2UR UR42, R15 ;  /* 0x000000000f2a72ca */ /* 0x000fe200000e0000 */
[----:B------:R-:W-:Y:S01]  /*56f0*/  BSSY.RECONVERGENT B6, `(.L_x_93) ;  /* 0x0000031000067945 */ /* 0x000fe20003800200 */
[----:B------:R-:W-:Y:S01]  /*5700*/  R2UR UR41, R14 ;  /* 0x000000000e2972ca */ /* 0x000fe200000e0000 */
[C---:B------:R-:W-:Y:S01]  /*5710*/  @!P1 IMAD.HI.U32 R0, R30.reuse, R10, RZ ;  /* 0x0000000a1e009227 */ /* 0x040fe200078e00ff */
[----:B------:R-:W-:Y:S02]  /*5720*/  @!P1 SHF.R.U32.HI R2, RZ, R12, R2 ;  /* 0x0000000cff029219 */ /* 0x000fe40000011602 */
[----:B------:R-:W-:Y:S01]  /*5730*/  @!P1 ISETP.NE.AND P2, PT, R7, 0x1, PT ;  /* 0x000000010700980c */ /* 0x000fe20003f45270 */
[----:B------:R-:W-:Y:S01]  /*5740*/  VIADD R81, R81, 0x1 ;  /* 0x0000000151517836 */ /* 0x000fe20000000000 */
[----:B------:R-:W-:Y:S02]  /*5750*/  @!P1 SEL R2, R29, R2, !P0 ;  /* 0x000000021d029207 */ /* 0x000fe40004000000 */
[----:B------:R-:W-:Y:S02]  /*5760*/  @!P1 SHF.R.U32.HI R0, RZ, R11, R0 ;  /* 0x0000000bff009219 */ /* 0x000fe40000011600 */
[----:B------:R-:W-:Y:S01]  /*5770*/  LOP3.LUT P0, RZ, R69, 0x1b0, RZ, 0xc0, !PT ;  /* 0x000001b045ff7812 */ /* 0x000fe2000780c0ff */
[----:B------:R-:W-:Y:S01]  /*5780*/  USHF.L.U32 UR42, UR42, 0x7, URZ ;  /* 0x000000072a2a7899 */ /* 0x000fe200080006ff */
[----:B------:R-:W-:Y:S01]  /*5790*/  @!P1 SEL R3, R30, R0, !P2 ;  /* 0x000000001e039207 */ /* 0x000fe20005000000 */
[----:B------:R-:W-:Y:S01]  /*57a0*/  USHF.L.U32 UR41, UR41, 0x6, URZ ;  /* 0x0000000629297899 */ /* 0x000fe200080006ff */
[----:B------:R-:W-:Y:S03]  /*57b0*/  @P4 SHF.R.U32.HI R70, RZ, 0x10, R17 ;  /* 0x00000010ff464819 */ /* 0x000fe60000011611 */
[----:B------:R-:W-:Y:S02]  /*57c0*/  @!P1 IMAD.IADD R0, R2, 0x1, -R3 ;  /* 0x0000000102009824 */ /* 0x000fe400078e0a03 */
[----:B------:R-:W-:Y:S02]  /*57d0*/  @!P1 IMAD.IADD R2, R3, 0x1, -R2 ;  /* 0x0000000103029824 */ /* 0x000fe400078e0a02 */
[----:B------:R-:W-:Y:S02]  /*57e0*/  @!P1 IMAD R30, R0, R7, R30 ;  /* 0x00000007001e9224 */ /* 0x000fe400078e021e */
[----:B------:R-:W-:Y:S01]  /*57f0*/  @!P1 IMAD R29, R2, R8, R29 ;  /* 0x00000008021d9224 */ /* 0x000fe200078e021d */
[----:B------:R-:W-:Y:S06]  /*5800*/  @!P0 BRA `(.L_x_94) ;  /* 0x00000000007c8947 */ /* 0x000fec0003800000 */
[----:B------:R-:W1:Y:S01]  /*5810*/  LDCU.64 UR8, c[0x4][0x80] ;  /* 0x01001000ff0877ac */ /* 0x000e620008000a00 */
[----:B------:R-:W-:Y:S01]  /*5820*/  MOV R2, 0x0 ;  /* 0x0000000000027802 */ /* 0x000fe20000000f00 */
[----:B------:R-:W-:Y:S02]  /*5830*/  HFMA2 R12, -RZ, RZ, 0, 5.9604644775390625e-08 ;  /* 0x00000001ff0c7431 */ /* 0x000fe400000001ff */
[----:B------:R-:W-:Y:S01]  /*5840*/  IMAD.MOV.U32 R8, RZ, RZ, 0x70 ;  /* 0x00000070ff087424 */ /* 0x000fe200078e00ff */
[----:B------:R2:W3:Y:S01]  /*5850*/  LDC.64 R14, c[0x4][R2] ;  /* 0x01000000020e7b82 */ /* 0x0004e20000000a00 */
[----:B------:R-:W4:Y:S01]  /*5860*/  LDCU.64 UR6, c[0x4][0x88] ;  /* 0x01001100ff0677ac */ /* 0x000f220008000a00 */
[----:B------:R-:W-:Y:S01]  /*5870*/  IMAD.MOV.U32 R13, RZ, RZ, RZ ;  /* 0x000000ffff0d7224 */ /* 0x000fe200078e00ff */
[----:B------:R-:W2:Y:S01]  /*5880*/  LDCU.64 UR4, c[0x4][0x8] ;  /* 0x01000100ff0477ac */ /* 0x000ea20008000a00 */
[----:B-1----:R-:W-:Y:S01]  /*5890*/  MOV R5, UR9 ;  /* 0x0000000900057c02 */ /* 0x002fe20008000f00 */
[----:B------:R-:W-:Y:S01]  /*58a0*/  IMAD.U32 R4, RZ, RZ, UR8 ;  /* 0x00000008ff047e24 */ /* 0x000fe2000f8e00ff */
[----:B----4-:R-:W-:Y:S01]  /*58b0*/  MOV R7, UR7 ;  /* 0x0000000700077c02 */ /* 0x010fe20008000f00 */
[----:B------:R-:W-:Y:S01]  /*58c0*/  IMAD.U32 R6, RZ, RZ, UR6 ;  /* 0x00000006ff067e24 */ /* 0x000fe2000f8e00ff */
[----:B--2---:R-:W-:Y:S01]  /*58d0*/  MOV R11, UR5 ;  /* 0x00000005000b7c02 */ /* 0x004fe20008000f00 */
[----:B------:R-:W-:Y:S02]  /*58e0*/  IMAD.U32 R10, RZ, RZ, UR4 ;  /* 0x00000004ff0a7e24 */ /* 0x000fe4000f8e00ff */
[----:B------:R-:W-:Y:S07]  /*58f0*/  LEPC R20, `(.L_x_95) ;  /* 0x000000001014794e */ /* 0x000fee0000000000 */
[----:B---3-5:R-:W-:Y:S05]  /*5900*/  CALL.ABS.NOINC R14 ;  /* 0x000000000e007343 */ /* 0x028fea0003c00000 */
.L_x_95:
[----:B------:R-:W1:Y:S01]  /*5910*/  LDCU.64 UR8, c[0x4][0x80] ;  /* 0x01001000ff0877ac */ /* 0x000e620008000a00 */
[----:B------:R-:W2:Y:S01]  /*5920*/  LDC.64 R2, c[0x4][R2] ;  /* 0x0100000002027b82 */ /* 0x000ea20000000a00 */
[----:B------:R-:W-:Y:S02]  /*5930*/  HFMA2 R12, -RZ, RZ, 0, 5.9604644775390625e-08 ;  /* 0x00000001ff0c7431 */ /* 0x000fe400000001ff */
[----:B------:R-:W-:Y:S02]  /*5940*/  IMAD.MOV.U32 R8, RZ, RZ, 0x70 ;  /* 0x00000070ff087424 */ /* 0x000fe400078e00ff */
[----:B------:R-:W-:Y:S01]  /*5950*/  IMAD.MOV.U32 R13, RZ, RZ, RZ ;  /* 0x000000ffff0d7224 */ /* 0x000fe200078e00ff */
[----:B------:R-:W3:Y:S01]  /*5960*/  LDCU.64 UR6, c[0x4][0x88] ;  /* 0x01001100ff0677ac */ /* 0x000ee20008000a00 */
[----:B------:R-:W4:Y:S01]  /*5970*/  LDCU.64 UR4, c[0x4][0x8] ;  /* 0x01000100ff0477ac */ /* 0x000f220008000a00 */
[----:B-1----:R-:W-:Y:S02]  /*5980*/  MOV R4, UR8 ;  /* 0x0000000800047c02 */ /* 0x002fe40008000f00 */
[----:B------:R-:W-:Y:S02]  /*5990*/  MOV R5, UR9 ;  /* 0x0000000900057c02 */ /* 0x000fe40008000f00 */
[----:B---3--:R-:W-:Y:S01]  /*59a0*/  MOV R7, UR7 ;  /* 0x0000000700077c02 */ /* 0x008fe20008000f00 */
[----:B------:R-:W-:Y:S01]  /*59b0*/  IMAD.U32 R6, RZ, RZ, UR6 ;  /* 0x00000006ff067e24 */ /* 0x000fe2000f8e00ff */
[----:B----4-:R-:W-:Y:S01]  /*59c0*/  MOV R11, UR5 ;  /* 0x00000005000b7c02 */ /* 0x010fe20008000f00 */
[----:B------:R-:W-:Y:S02]  /*59d0*/  IMAD.U32 R10, RZ, RZ, UR4 ;  /* 0x00000004ff0a7e24 */ /* 0x000fe4000f8e00ff */
[----:B------:R-:W-:Y:S07]  /*59e0*/  LEPC R20, `(.L_x_94) ;  /* 0x000000001014794e */ /* 0x000fee0000000000 */
[----:B--2---:R-:W-:Y:S05]  /*59f0*/  CALL.ABS.NOINC R2 ;  /* 0x0000000002007343 */ /* 0x004fea0003c00000 */
.L_x_94:
[----:B------:R-:W-:Y:S05]  /*5a00*/  BSYNC.RECONVERGENT B6 ;  /* 0x0000000000067941 */ /* 0x000fea0003800200 */
.L_x_93:
[----:B------:R-:W-:Y:S01]  /*5a10*/  ISETP.NE.U32.AND P4, PT, R58, RZ, PT ;  /* 0x000000ff3a00720c */ /* 0x000fe20003f85070 */
[----:B------:R-:W-:Y:S01]  /*5a20*/  UISETP.NE.AND UP2, UPT, UR49, URZ, UPT ;  /* 0x000000ff3100728c */ /* 0x000fe2000bf45270 */
[----:B------:R-:W-:Y:S01]  /*5a30*/  ISETP.NE.U32.AND P2, PT, RZ, UR38, PT ;  /* 0x00000026ff007c0c */ /* 0x000fe2000bf45070 */
[----:B------:R-:W-:Y:S01]  /*5a40*/  UISETP.NE.U32.AND UP1, UPT, UR44, URZ, UPT ;  /* 0x000000ff2c00728c */ /* 0x000fe2000bf25070 */
[----:B------:R-:W-:Y:S01]  /*5a50*/  ISETP.NE.AND.EX P4, PT, R59, RZ, PT, P4 ;  /* 0x000000ff3b00720c */ /* 0x000fe20003f85340 */
[----:B------:R-:W-:Y:S01]  /*5a60*/  UPLOP3.LUT UP0, UPT, UPT, UPT, UPT, 0x40, 0x4 ;  /* 0x000000000004789c */ /* 0x000fe20003f0e870 */
[----:B------:R-:W-:Y:S01]  /*5a70*/  ISETP.NE.AND.EX P2, PT, RZ, UR39, PT, P2 ;  /* 0x00000027ff007c0c */ /* 0x000fe2000bf45320 */
[----:B------:R-:W-:Y:S01]  /*5a80*/  UISETP.NE.AND.EX UP1, UPT, UR45, URZ, UPT, UP1 ;  /* 0x000000ff2d00728c */ /* 0x000fe2000bf25310 */
[----:B------:R-:W-:Y:S04]  /*5a90*/  PLOP3.LUT P1, PT, PT, PT, UP2, 0x80, 0x8 ;  /* 0x000000000008781c */ /* 0x000fe80003f2f028 */
[----:B------:R-:W-:Y:S06]  /*5aa0*/  @UP2 UPLOP3.LUT UP0, UPT, UPT, UPT, UP1, 0x80, 0x8 ;  /* 0x000000000008289c */ /* 0x000fec0003f0f010 */
[----:B------:R-:W-:Y:S01]  /*5ab0*/  PLOP3.LUT P0, PT, PT, PT, UP0, 0x80, 0x8 ;  /* 0x000000000008781c */ /* 0x000fe20003f0f008 */
[----:B------:R-:W-:Y:S01]  /*5ac0*/  @!UPT UIADD3 URZ, UPT, UPT, URZ, URZ, URZ ;  /* 0x000000fffffff290 */ /* 0x000fe2000fffe0ff */
[----:B------:R-:W-:Y:S11]  /*5ad0*/  BRA.U !UP1, `(.L_x_96) ;  /* 0x0000000109387547 */ /* 0x000ff6000b800000 */
[----:B------:R-:W-:Y:S01]  /*5ae0*/  UISETP.NE.U32.AND UP0, UPT, UR38, URZ, UPT ;  /* 0x000000ff2600728c */ /* 0x000fe2000bf05070 */
[----:B------:R-:W-:Y:S02]  /*5af0*/  HFMA2 R0, -RZ, RZ, 0, 5.9604644775390625e-08 ;  /* 0x00000001ff007431 */ /* 0x000fe400000001ff */
[----:B------:R-:W-:Y:S01]  /*5b00*/  IMAD.MOV.U32 R64, RZ, RZ, 0x1 ;  /* 0x00000001ff407424 */ /* 0x000fe200078e00ff */
[----:B------:R-:W-:Y:S06]  /*5b10*/  UISETP.NE.AND.EX UP0, UPT, UR39, URZ, UPT, UP0 ;  /* 0x000000ff2700728c */ /* 0x000fec000bf05300 */
[----:B------:R-:W-:Y:S05]  /*5b20*/  PLOP3.LUT P3, PT, PT, PT, UP0, 0x80, 0x8 ;  /* 0x000000000008781c */ /* 0x000fea0003f6f008 */
[----:B------:R-:W1:Y:S01]  /*5b30*/  @UP0 LDCU.64 UR6, c[0x0][0x888] ;  /* 0x00011100ff0607ac */ /* 0x000e620008000a00 */
[----:B------:R-:W-:Y:S07]  /*5b40*/  @UP0 UIMAD UR4, UR52, UR44, URZ ;  /* 0x0000002c340402a4 */ /* 0x000fee000f8e02ff */
[----:B------:R-:W-:Y:S01]  /*5b50*/  @!P3 PRMT R64, R0, 0x7610, R64 ;  /* 0x000076100040b816 */ /* 0x000fe20000000040 */
[----:B-1----:R-:W-:Y:S03]  /*5b60*/  @UP0 UIMAD.WIDE UR6, UR4, 0x4, UR6 ;  /* 0x00000004040608a5 */ /* 0x002fe6000f8e0206 */
[----:B------:R-:W1:Y:S03]  /*5b70*/  @!UP0 LDCU UR4, c[0x0][0x880] ;  /* 0x00011000ff0487ac */ /* 0x000e660008000800 */
[----:B------:R-:W-:Y:S01]  /*5b80*/  IMAD.U32 R2, RZ, RZ, UR6 ;  /* 0x00000006ff027e24 */ /* 0x000fe2000f8e00ff */
[----:B------:R-:W-:Y:S05]  /*5b90*/  MOV R3, UR7 ;  /* 0x0000000700037c02 */ /* 0x000fea0008000f00 */
[----:B-----5:R2:W5:Y:S02]  /*5ba0*/  @P3 LDG.E R35, desc[UR46][R2.64] ;  /* 0x0000002e02233981 */ /* 0x020564000c1e1900 */
[----:B-12---:R-:W-:Y:S02]  /*5bb0*/  @!P3 IMAD.U32 R35, RZ, RZ, UR4 ;  /* 0x00000004ff23be24 */ /* 0x006fe4000f8e00ff */
.L_x_96:
[----:B------:R-:W-:Y:S05]  /*5bc0*/  @!P4 BRA `(.L_x_97) ;  /* 0x000000000020c947 */ /* 0x000fea0003800000 */
[----:B------:R-:W-:Y:S04]  /*5bd0*/  ISETP.NE.U32.AND P3, PT, R56, RZ, PT ;  /* 0x000000ff3800720c */ /* 0x000fe80003f65070 */
[----:B------:R-:W-:Y:S11]  /*5be0*/  ISETP.NE.AND.EX P3, PT, R57, RZ, PT, P3 ;  /* 0x000000ff3900720c */ /* 0x000ff60003f65330 */
[----:B------:R-:W-:Y:S02]  /*5bf0*/  @!UPT UIADD3 URZ, UPT, UPT, URZ, URZ, URZ ;  /* 0x000000fffffff290 */ /* 0x000fe4000fffe0ff */
[----:B------:R-:W1:Y:S01]  /*5c00*/  @P3 LDC.64 R2, c[0x0][0x8a8] ;  /* 0x00022a00ff023b82 */ /* 0x000e620000000a00 */
[----:B------:R-:W-:Y:S04]  /*5c10*/  @P3 IMAD R0, R58, UR52, RZ ;  /* 0x000000343a003c24 */ /* 0x000fe8000f8e02ff */
[----:B-1----:R-:W-:Y:S05]  /*5c20*/  @P3 IMAD.WIDE R2, R0, 0x4, R2 ;  /* 0x0000000400023825 */ /* 0x002fea00078e0202 */
[----:B-----5:R1:W5:Y:S02]  /*5c30*/  @P3 LDG.E R33, desc[UR46][R2.64] ;  /* 0x0000002e02213981 */ /* 0x020364000c1e1900 */
[----:B-1----:R-:W2:Y:S02]  /*5c40*/  @!P3 LDC R33, c[0x0][0x8a0] ;  /* 0x00022800ff21bb82 */ /* 0x002ea40000000800 */
.L_x_97:
[----:B-----5:R-:W-:Y:S01]  /*5c50*/  FSETP.NEU.AND P3, PT, R35, RZ, PT ;  /* 0x000000ff2300720b */ /* 0x020fe20003f6d000 */
[----:B------:R-:W-:Y:S01]  /*5c60*/  BSSY B1, `(.L_x_98) ;  /* 0x0000039000017945 */ /* 0x000fe20003800000 */
[----:B------:R-:W-:Y:S01]  /*5c70*/  SEL R3, RZ, 0xffffffff, P2 ;  /* 0xffffffffff037807 */ /* 0x000fe20001000000 */
[----:B------:R-:W-:Y:S01]  /*5c80*/  IMAD.MOV.U32 R86, RZ, RZ, 0x1 ;  /* 0x00000001ff567424 */ /* 0x000fe200078e00ff */
[----:B------:R-:W-:Y:S01]  /*5c90*/  @P1 LOP3.LUT P2, RZ, R64, 0xff, RZ, 0xc0, !PT ;  /* 0x000000ff40ff1812 */ /* 0x000fe2000784c0ff */
[----:B------:R-:W-:Y:S01]  /*5ca0*/  IMAD R34, R31, 0x40, R32 ;  /* 0x000000401f227824 */ /* 0x000fe200078e0220 */
[----:B------:R-:W-:Y:S01]  /*5cb0*/  @P1 SEL R0, RZ, 0xffffffff, P3 ;  /* 0xffffffffff001807 */ /* 0x000fe20001800000 */
[----:B------:R-:W-:Y:S01]  /*5cc0*/  IMAD R82, R77, -0x10, R75 ;  /* 0xfffffff04d527824 */ /* 0x000fe200078e024b */
[----:B------:R-:W-:Y:S01]  /*5cd0*/  LOP3.LUT R73, R73, 0x1, RZ, 0x3c, !PT ;  /* 0x0000000149497812 */ /* 0x000fe200078e3cff */
[----:B------:R-:W-:Y:S01]  /*5ce0*/  IMAD.MOV.U32 R85, RZ, RZ, RZ ;  /* 0x000000ffff557224 */ /* 0x000fe200078e00ff */
[----:B------:R-:W-:Y:S02]  /*5cf0*/  @P0 SEL R0, R3, R0, !P2 ;  /* 0x0000000003000207 */ /* 0x000fe40005000000 */
[----:B------:R-:W-:Y:S02]  /*5d00*/  CS2R R54, SRZ ;  /* 0x0000000000367805 */ /* 0x000fe4000001ff00 */
[----:B------:R-:W-:Y:S02]  /*5d10*/  LEA R84, R31, UR36, 0x3 ;  /* 0x000000241f547c11 */ /* 0x000fe4000f8e18ff */
[----:B------:R-:W-:Y:S02]  /*5d20*/  CS2R R52, SRZ ;  /* 0x0000000000347805 */ /* 0x000fe4000001ff00 */
[----:B------:R-:W-:Y:S02]  /*5d30*/  @P1 LOP3.LUT R0, R0, 0x1, RZ, 0xc0, !PT ;  /* 0x0000000100001812 */ /* 0x000fe400078ec0ff */
[----:B------:R-:W-:Y:S02]  /*5d40*/  CS2R R50, SRZ ;  /* 0x0000000000327805 */ /* 0x000fe4000001ff00 */
[----:B------:R-:W-:Y:S02]  /*5d50*/  PLOP3.LUT P2, PT, PT, PT, UP1, 0x80, 0x8 ;  /* 0x000000000008781c */ /* 0x000fe40003f4f018 */
[----:B------:R-:W-:Y:S02]  /*5d60*/  CS2R R48, SRZ ;  /* 0x0000000000307805 */ /* 0x000fe4000001ff00 */
[----:B------:R-:W-:Y:S02]  /*5d70*/  ISETP.NE.U32.OR P5, PT, R0, 0x1, !P1 ;  /* 0x000000010000780c */ /* 0x000fe40004fa5470 */
[----:B------:R-:W-:Y:S02]  /*5d80*/  CS2R R46, SRZ ;  /* 0x00000000002e7805 */ /* 0x000fe4000001ff00 */
[----:B------:R-:W-:Y:S02]  /*5d90*/  LOP3.LUT P4, R80, R64, 0xff, RZ, 0xc0, !PT ;  /* 0x000000ff40507812 */ /* 0x000fe4000788c0ff */
[----:B------:R-:W-:Y:S02]  /*5da0*/  CS2R R44, SRZ ;  /* 0x00000000002c7805 */ /* 0x000fe4000001ff00 */
[----:B------:R-:W-:Y:S02]  /*5db0*/  SEL R2, RZ, 0xffffffff, P3 ;  /* 0xffffffffff027807 */ /* 0x000fe40001800000 */
[----:B------:R-:W-:Y:S02]  /*5dc0*/  CS2R R42, SRZ ;  /* 0x00000000002a7805 */ /* 0x000fe4000001ff00 */
[----:B------:R-:W-:Y:S02]  /*5dd0*/  P2R R83, PR, RZ, 0x20 ;  /* 0x00000020ff537803 */ /* 0x000fe40000000000 */
[----:B------:R-:W-:Y:S02]  /*5de0*/  CS2R R40, SRZ ;  /* 0x0000000000287805 */ /* 0x000fe4000001ff00 */
[----:B------:R-:W-:Y:S02]  /*5df0*/  @P2 SEL R2, R3, R2, !P4 ;  /* 0x0000000203022207 */ /* 0x000fe40006000000 */
[----:B------:R-:W-:Y:S02]  /*5e00*/  @P5 SHF.L.U32 R0, R73, 0x1f, RZ ;  /* 0x0000001f49005819 */ /* 0x000fe400000006ff */
[----:B------:R-:W-:Y:S02]  /*5e10*/  LOP3.LUT R2, R2, 0x1, RZ, 0xc0, !PT ;  /* 0x0000000102027812 */ /* 0x000fe400078ec0ff */
[----:B------:R1:W3:Y:S02]  /*5e20*/  @P5 SYNCS.PHASECHK.TRANS64.TRYWAIT P1, [UR36+0x80], R0 ;  /* 0x00008000ff0055a7 */ /* 0x0002e40008021124 */
[----:B------:R-:W-:Y:S04]  /*5e30*/  ISETP.NE.U32.AND P2, PT, R2, 0x1, PT ;  /* 0x000000010200780c */ /* 0x000fe80003f45070 */
[----:B------:R-:W-:Y:S02]  /*5e40*/  P2R R87, PR, RZ, 0x4 ;  /* 0x00000004ff577803 */ /* 0x000fe40000000000 */
[----:B-1----:R-:W-:Y:S04]  /*5e50*/  SHF.L.U32 R0, R72, 0x1f, RZ ;  /* 0x0000001f48007819 */ /* 0x002fe800000006ff */
[----:B------:R1:W4:Y:S01]  /*5e60*/  SYNCS.PHASECHK.TRANS64.TRYWAIT P0, [R84+URZ+0xf0], R0 ;  /* 0x0000f000540075a7 */ /* 0x00032200080011ff */
[----:B---3--:R-:W-:Y:S01]  /*5e70*/  @P5 SEL R86, RZ, 0x1, !P1 ;  /* 0x00000001ff565807 */ /* 0x008fe20004800000 */
[----:B-1----:R-:W-:Y:S06]  /*5e80*/  @!P5 BRA `(.L_x_99) ;  /* 0x000000000058d947 */ /* 0x002fec0003800000 */
[----:B------:R-:W-:Y:S01]  /*5e90*/  IMAD.MOV.U32 R54, RZ, RZ, RZ ;  /* 0x000000ffff367224 */ /* 0x000fe200078e00ff */
[----:B------:R-:W-:Y:S01]  /*5ea0*/  ISETP.NE.AND P1, PT, R86, RZ, PT ;  /* 0x000000ff5600720c */ /* 0x000fe20003f25270 */
[----:B------:R-:W-:Y:S01]  /*5eb0*/  BSSY B0, `(.L_x_100) ;  /* 0x000000c000007945 */ /* 0x000fe20003800000 */
[----:B------:R-:W-:Y:S02]  /*5ec0*/  CS2R R42, SRZ ;  /* 0x00000000002a7805 */ /* 0x000fe4000001ff00 */
[----:B------:R-:W-:Y:S02]  /*5ed0*/  CS2R R40, SRZ ;  /* 0x0000000000287805 */ /* 0x000fe4000001ff00 */
[----:B------:R-:W-:Y:S02]  /*5ee0*/  CS2R R46, SRZ ;  /* 0x00000000002e7805 */ /* 0x000fe4000001ff00 */
[----:B------:R-:W-:Y:S02]  /*5ef0*/  CS2R R44, SRZ ;  /* 0x00000000002c7805 */ /* 0x000fe4000001ff00 */
[----:B------:R-:W-:Y:S02]  /*5f00*/  CS2R R50, SRZ ;  /* 0x0000000000327805 */ /* 0x000fe4000001ff00 */
[----:B------:R-:W-:Y:S02]  /*5f10*/  CS2R R48, SRZ ;  /* 0x0000000000307805 */ /* 0x000fe4000001ff00 */
[----:B------:R-:W-:Y:S01]  /*5f20*/  CS2R R52, SRZ ;  /* 0x0000000000347805 */ /* 0x000fe2000001ff00 */
[----:B------:R-:W-:Y:S06]  /*5f30*/  @P1 BRA `(.L_x_101) ;  /* 0x00000000000c1947 */ /* 0x000fec0003800000 */
[----:B------:R-:W-:Y:S04]  /*5f40*/  SHF.L.U32 R3, R73, 0x1f, RZ ;  /* 0x0000001f49037819 */ /* 0x000fe800000006ff */
[----:B------:R-:W1:Y:S02]  /*5f50*/  SYNCS.PHASECHK.TRANS64.TRYWAIT P1, [UR36+0x80], R3 ;  /* 0x00008003ff0075a7 */ /* 0x000e640008021124 */
[----:B-1----:R-:W-:Y:S05]  /*5f60*/  @!P1 BRA `(.L_x_102) ;  /* 0x0000002800c49947 */ /* 0x002fea0003800000 */
.L_x_101:
[----:B------:R-:W-:Y:S05]  /*5f70*/  BSYNC B0 ;  /* 0x0000000000007941 */ /* 0x000fea0003800000 */
.L_x_100:
[----:B------:R-:W-:Y:S01]  /*5f80*/  ISETP.NE.AND P1, PT, R87, RZ, PT ;  /* 0x000000ff5700720c */ /* 0x000fe20003f25270 */
[----:B------:R-:W-:Y:S11]  /*5f90*/  HFMA2 R85, -RZ, RZ, 0, 5.9604644775390625e-08 ;  /* 0x00000001ff557431 */ /* 0x000ff600000001ff */
[----:B------:R-:W-:Y:S01]  /*5fa0*/  @!UPT UIADD3 URZ, UPT, UPT, URZ, URZ, URZ ;  /* 0x000000fffffff290 */ /* 0x000fe2000fffe0ff */
[----:B------:R3:W1:Y:S04]  /*5fb0*/  @P1 LDS.128 R40, [R76] ;  /* 0x000000004c281984 */ /* 0x0006680000000c00 */
[----:B------:R3:W1:Y:S04]  /*5fc0*/  @P1 LDS.128 R44, [R75+0x10] ;  /* 0x000010004b2c1984 */ /* 0x0006680000000c00 */
[----:B------:R3:W1:Y:S04]  /*5fd0*/  @P1 LDS.128 R48, [R74+0x20] ;  /* 0x000020004a301984 */ /* 0x0006680000000c00 */
[----:B------:R3:W1:Y:S02]  /*5fe0*/  @P1 LDS.128 R52, [R82+0x30] ;  /* 0x0000300052341984 */ /* 0x0006640000000c00 */
.L_x_99:
[----:B------:R-:W-:Y:S05]  /*5ff0*/  BSYNC B1 ;  /* 0x0000000000017941 */ /* 0x000fea0003800000 */
.L_x_98:
[----:B-1----:R-:W-:Y:S04]  /*6000*/  SHF.R.U32.HI R2, RZ, 0x15, R34 ;  /* 0x00000015ff027819 */ /* 0x002fe80000011622 */
[----:B------:R-:W-:Y:S01]  /*6010*/  LOP3.LUT P1, RZ, R2, 0x3, R68, 0x48, !PT ;  /* 0x0000000302ff7812 */ /* 0x000fe20007824844 */
[----:B------:R-:W-:Y:S01]  /*6020*/  @!UPT UIADD3 URZ, UPT, UPT, URZ, URZ, URZ ;  /* 0x000000fffffff290 */ /* 0x000fe2000fffe0ff */
[----:B----4-:R-:W-:Y:S11]  /*6030*/  @P0 BRA `(.L_x_103) ;  /* 0x0000000000080947 */ /* 0x010ff60003800000 */
[----:B------:R-:W1:Y:S02]  /*6040*/  SYNCS.PHASECHK.TRANS64.TRYWAIT P0, [R84+URZ+0xf0], R0 ;  /* 0x0000f000540075a7 */ /* 0x000e6400080011ff */
[----:B-1----:R-:W-:Y:S05]  /*6050*/  @!P0 BRA `(.L_x_104) ;  /* 0x0000002800a08947 */ /* 0x002fea0003800000 */
.L_x_103:
[----:B------:R-:W-:Y:S05]  /*6060*/  @!P1 BRA `(.L_x_105) ;  /* 0x0000000000409947 */ /* 0x000fea0003800000 */
[----:B------:R-:W4:Y:S01]  /*6070*/  LDCU.64 UR8, c[0x4][0x70] ;  /* 0x01000e00ff0877ac */ /* 0x000f220008000a00 */
[----:B------:R-:W-:Y:S01]  /*6080*/  MOV R3, 0x0 ;  /* 0x0000000000037802 */ /* 0x000fe20000000f00 */
[----:B------:R-:W-:Y:S02]  /*6090*/  HFMA2 R12, -RZ, RZ, 0, 5.9604644775390625e-08 ;  /* 0x00000001ff0c7431 */ /* 0x000fe400000001ff */
[----:B------:R-:W-:Y:S02]  /*60a0*/  IMAD.MOV.U32 R8, RZ, RZ, 0x192 ;  /* 0x00000192ff087424 */ /* 0x000fe400078e00ff */
[----:B------:R-:W-:Y:S01]  /*60b0*/  IMAD.MOV.U32 R13, RZ, RZ, RZ ;  /* 0x000000ffff0d7224 */ /* 0x000fe200078e00ff */
[----:B------:R-:W5:Y:S01]  /*60c0*/  LDCU.64 UR6, c[0x4][0x78] ;  /* 0x01000f00ff0677ac */ /* 0x000f620008000a00 */
[----:B------:R-:W1:Y:S01]  /*60d0*/  LDC.64 R2, c[0x4][R3] ;  /* 0x0100000003027b82 */ /* 0x000e620000000a00 */
[----:B------:R-:W2:Y:S01]  /*60e0*/  LDCU.64 UR4, c[0x4][0x10] ;  /* 0x01000200ff0477ac */ /* 0x000ea20008000a00 */
[----:B----4-:R-:W-:Y:S01]  /*60f0*/  MOV R5, UR9 ;  /* 0x0000000900057c02 */ /* 0x010fe20008000f00 */
[----:B------:R-:W-:Y:S01]  /*6100*/  IMAD.U32 R4, RZ, RZ, UR8 ;  /* 0x00000008ff047e24 */ /* 0x000fe2000f8e00ff */
[----:B-----5:R-:W-:Y:S01]  /*6110*/  MOV R7, UR7 ;  /* 0x0000000700077c02 */ /* 0x020fe20008000f00 */
[----:B------:R-:W-:Y:S01]  /*6120*/  IMAD.U32 R6, RZ, RZ, UR6 ;  /* 0x00000006ff067e24 */ /* 0x000fe2000f8e00ff */
[----:B--2---:R-:W-:Y:S01]  /*6130*/  MOV R11, UR5 ;  /* 0x00000005000b7c02 */ /* 0x004fe20008000f00 */
[----:B------:R-:W-:Y:S02]  /*6140*/  IMAD.U32 R10, RZ, RZ, UR4 ;  /* 0x00000004ff0a7e24 */ /* 0x000fe4000f8e00ff */
[----:B------:R-:W-:Y:S07]  /*6150*/  LEPC R20, `(.L_x_105) ;  /* 0x000000001014794e */ /* 0x000fee0000000000 */
[----:B-1-3--:R-:W-:Y:S05]  /*6160*/  CALL.ABS.NOINC R2 ;  /* 0x0000000002007343 */ /* 0x00afea0003c00000 */
.L_x_105:
[----:B------:R-:W-:Y:S05]  /*6170*/  WARPSYNC.ALL ;  /* 0x0000000000007948 */ /* 0x000fea0003800000 */
[----:B------:R-:W-:Y:S01]  /*6180*/  R2UR UR4, R34 ;  /* 0x00000000220472ca */ /* 0x000fe200000e0000 */
[----:B------:R-:W-:Y:S01]  /*6190*/  BSSY.RECONVERGENT B0, `(.L_x_106) ;  /* 0x0000039000007945 */ /* 0x000fe20003800200 */
[----:B------:R-:W-:Y:S11]  /*61a0*/  ISETP.NE.AND P0, PT, R78, RZ, PT ;  /* 0x000000ff4e00720c */ /* 0x000ff60003f05270 */
[----:B------:R-:W1:Y:S02]  /*61b0*/  LDTM.x16 R4, tmem[UR4] ;  /* 0x00000004000479ee */ /* 0x000e640008240000 */
[C---:B-12---:R-:W-:Y:S01]  /*61c0*/  FMUL R0, R33.reuse, R4 ;  /* 0x0000000421007220 */ /* 0x046fe20000400000 */
[C---:B------:R-:W-:Y:S01]  /*61d0*/  FMUL R2, R33.reuse, R5 ;  /* 0x0000000521027220 */ /* 0x040fe20000400000 */
[C---:B------:R-:W-:Y:S01]  /*61e0*/  FMUL R3, R33.reuse, R6 ;  /* 0x0000000621037220 */ /* 0x040fe20000400000 */
[----:B------:R-:W-:Y:S01]  /*61f0*/  FMUL R7, R33, R7 ;  /* 0x0000000721077220 */ /* 0x000fe20000400000 */
[----:B------:R-:W-:Y:S01]  /*6200*/  FFMA R36, R35, R40, R0 ;  /* 0x0000002823247223 */ /* 0x000fe20000000000 */
        /* <DEDUP_REMOVED lines=10> */
[----:B------:R1:W-:Y:S01]  /*62b0*/  STS.128 [R76], R36 ;  /* 0x000000244c007388 */ /* 0x0003e20000000c00 */
        /* <DEDUP_REMOVED lines=8> */
[----:B------:R1:W-:Y:S01]  /*6340*/  STS.128 [R75+0x10], R4 ;  /* 0x000010044b007388 */ /* 0x0003e20000000c00 */
[----:B------:R-:W-:Y:S01]  /*6350*/  FMUL R13, R33, R17 ;  /* 0x00000011210d7220 */ /* 0x000fe20000400000 */
[----:B------:R-:W-:Y:S01]  /*6360*/  FFMA R10, R35, R50, R10 ;  /* 0x00000032230a7223 */ /* 0x000fe2000000000a */
[----:B------:R-:W-:Y:S01]  /*6370*/  FMUL R14, R33, R18 ;  /* 0x00000012210e7220 */ /* 0x000fe20000400000 */
[----:B------:R-:W-:Y:S01]  /*6380*/  FFMA R11, R35, R51, R15 ;  /* 0x00000033230b7223 */ /* 0x000fe2000000000f */
[----:B------:R-:W-:Y:S01]  /*6390*/  FMUL R19, R33, R19 ;  /* 0x0000001321137220 */ /* 0x000fe20000400000 */
[C---:B------:R-:W-:Y:S01]  /*63a0*/  FFMA R12, R35.reuse, R52, R12 ;  /* 0x00000034230c7223 */ /* 0x040fe2000000000c */
[C---:B------:R-:W-:Y:S01]  /*63b0*/  FFMA R13, R35.reuse, R53, R13 ;  /* 0x00000035230d7223 */ /* 0x040fe2000000000d */
[C---:B------:R-:W-:Y:S01]  /*63c0*/  FFMA R14, R35.reuse, R54, R14 ;  /* 0x00000036230e7223 */ /* 0x040fe2000000000e */
[----:B------:R1:W-:Y:S01]  /*63d0*/  STS.128 [R74+0x20], R8 ;  /* 0x000020084a007388 */ /* 0x0003e20000000c00 */
[----:B------:R-:W-:Y:S05]  /*63e0*/  FFMA R15, R35, R55, R19 ;  /* 0x00000037230f7223 */ /* 0x000fea0000000013 */
[----:B------:R1:W-:Y:S01]  /*63f0*/  STS.128 [R82+0x30], R12 ;  /* 0x0000300c52007388 */ /* 0x0003e20000000c00 */
[----:B------:R-:W-:Y:S01]  /*6400*/  @!PT LDS RZ, [RZ] ;  /* 0x00000000fffff984 */ /* 0x000fe20000000800 */
[----:B------:R-:W-:Y:S01]  /*6410*/  @!PT LDS RZ, [RZ] ;  /* 0x00000000fffff984 */ /* 0x000fe20000000800 */
[----:B------:R-:W-:Y:S01]  /*6420*/  @!PT LDS RZ, [RZ] ;  /* 0x00000000fffff984 */ /* 0x000fe20000000800 */
[----:B------:R-:W-:Y:S01]  /*6430*/  @!PT LDS RZ, [RZ] ;  /* 0x00000000fffff984 */ /* 0x000fe20000000800 */
[----:B------:R2:W-:Y:S06]  /*6440*/  MEMBAR.ALL.CTA ;  /* 0x0000000000007992 */ /* 0x0005ec0000008000 */
[----:B--2---:R-:W2:Y:S02]  /*6450*/  FENCE.VIEW.ASYNC.S ;  /* 0x00000000000073c6 */ /* 0x004ea40000000000 */
[----:B--2---:R-:W-:Y:S06]  /*6460*/  BAR.SYNC.DEFER_BLOCKING 0x1, 0x80 ;  /* 0x0042000000007b1d */ /* 0x004fec0000010000 */
[----:B------:R-:W-:Y:S05]  /*6470*/  @P0 BRA `(.L_x_107) ;  /* 0x0000000000280947 */ /* 0x000fea0003800000 */
[----:B------:R-:W-:Y:S02]  /*6480*/  UIADD3 UR4, UPT, UPT, UR36, 0x200, URZ ;  /* 0x0000020024047890 */ /* 0x000fe4000fffe0ff */
[----:B------:R-:W-:Y:S01]  /*6490*/  UIADD3 UR6, UP0, UPT, UR54, 0x680, URZ ;  /* 0x0000068036067890 */ /* 0x000fe2000ff1e0ff */
[----:B------:R-:W-:Y:S03]  /*64a0*/  UMOV UR43, UR52 ;  /* 0x00000034002b7c82 */ /* 0x000fe60008000000 */
[----:B------:R-:W-:Y:S01]  /*64b0*/  MOV R69, UR4 ;  /* 0x0000000400457c02 */ /* 0x000fe20008000f00 */
[----:B------:R-:W-:Y:S03]  /*64c0*/  UIADD3.X UR7, UPT, UPT, URZ, UR55, URZ, UP0, !UPT ;  /* 0x00000037ff077290 */ /* 0x000fe600087fe4ff */
[----:B------:R-:W-:Y:S11]  /*64d0*/  R2UR UR40, R69 ;  /* 0x00000000452872ca */ /* 0x000ff600000e0000 */
[----:B------:R-:W-:Y:S02]  /*64e0*/  @!UPT UIADD3 URZ, UPT, UPT, URZ, URZ, URZ ;  /* 0x000000fffffff290 */ /* 0x000fe4000fffe0ff */
[----:B------:R2:W-:Y:S01]  /*64f0*/  UTMASTG.3D [UR40], [UR6] ;  /* 0x00000028060073b5 */ /* 0x0005e20008010000 */
[----:B------:R0:W-:Y:S01]  /*6500*/  UTMACMDFLUSH ;  /* 0x00000000000079b7 */ /* 0x0001e20000000000 */
[----:B--2---:R-:W-:Y:S04]  /*6510*/  DEPBAR.LE SB0, 0x1 ;  /* 0x000080400000791a */ /* 0x004fe80000000000 */
.L_x_107:
[----:B------:R-:W-:Y:S05]  /*6520*/  BSYNC.RECONVERGENT B0 ;  /* 0x0000000000007941 */ /* 0x000fea0003800200 */
.L_x_106:
[----:B------:R-:W-:Y:S01]  /*6530*/  BAR.SYNC.DEFER_BLOCKING 0x1, 0x80 ;  /* 0x0042000000007b1d */ /* 0x000fe20000010000 */
[----:B------:R-:W-:Y:S01]  /*6540*/  ISETP.NE.AND P1, PT, R83, RZ, PT ;  /* 0x000000ff5300720c */ /* 0x000fe20003f25270 */
[----:B------:R-:W-:Y:S01]  /*6550*/  UISETP.NE.AND UP0, UPT, UR48, URZ, UPT ;  /* 0x000000ff3000728c */ /* 0x000fe2000bf05270 */
[----:B------:R-:W-:Y:S11]  /*6560*/  LEA R2, R85, UR36, 0x3 ;  /* 0x0000002455027c11 */ /* 0x000ff6000f8e18ff */
[----:B------:R-:W-:Y:S01]  /*6570*/  @P1 SHF.L.U32 R3, R73, 0x1f, RZ ;  /* 0x0000001f49031819 */ /* 0x000fe200000006ff */
[----:B------:R-:W-:Y:S06]  /*6580*/  BRA.U !UP0, `(.L_x_108) ;  /* 0x0000000108247547 */ /* 0x000fec000b800000 */
[----:B-1----:R-:W-:Y:S01]  /*6590*/  IMAD.U32 R4, RZ, RZ, UR50 ;  /* 0x00000032ff047e24 */ /* 0x002fe2000f8e00ff */
[----:B------:R-:W-:Y:S01]  /*65a0*/  MOV R0, UR37 ;  /* 0x0000002500007c02 */ /* 0x000fe20008000f00 */
[----:B------:R-:W-:Y:S03]  /*65b0*/  UIADD3 UR50, UPT, UPT, UR50, 0x1, URZ ;  /* 0x0000000132327890 */ /* 0x000fe6000fffe0ff */
[----:B------:R-:W-:Y:S01]  /*65c0*/  @P1 LEA R4, R4, UR36, 0x3 ;  /* 0x0000002404041c11 */ /* 0x000fe2000f8e18ff */
[----:B------:R-:W-:Y:S04]  /*65d0*/  UISETP.NE.AND UP0, UPT, UR50, 0x4, UPT ;  /* 0x000000043200788c */ /* 0x000fe8000bf05270 */
[----:B------:R-:W-:Y:S01]  /*65e0*/  @P1 VIADD R4, R4, 0xa0 ;  /* 0x000000a004041836 */ /* 0x000fe20000000000 */
[----:B------:R-:W-:Y:S04]  /*65f0*/  USEL UR50, UR50, URZ, UP0 ;  /* 0x000000ff32327287 */ /* 0x000fe80008000000 */
[----:B------:R-:W-:Y:S04]  /*6600*/  @P1 PRMT R0, R0, 0x654, R4 ;  /* 0x0000065400001816 */ /* 0x000fe80000000004 */
[----:B------:R2:W-:Y:S04]  /*6610*/  @P1 SYNCS.ARRIVE.TRANS64.RED.A1T0 RZ, [R0+URZ], RZ ;  /* 0x000000ff00ff19a7 */ /* 0x0005e800081004ff */
.L_x_108:
[----:B------:R-:W4:Y:S01]  /*6620*/  @P1 SYNCS.PHASECHK.TRANS64.TRYWAIT P0, [R2+URZ+0x80], R3 ;  /* 0x00008003020015a7 */ /* 0x000f2200080011ff */
[----:B------:R-:W-:Y:S01]  /*6630*/  BSSY B1, `(.L_x_109) ;  /* 0x0000016000017945 */ /* 0x000fe20003800000 */
[----:B----4-:R-:W-:Y:S03]  /*6640*/  @P1 SEL R86, RZ, 0x1, !P0 ;  /* 0x00000001ff561807 */ /* 0x010fe60004000000 */
[----:B------:R-:W-:Y:S05]  /*6650*/  @!P1 BRA `(.L_x_110) ;  /* 0x00000000004c9947 */ /* 0x000fea0003800000 */
[----:B------:R-:W-:Y:S01]  /*6660*/  ISETP.NE.AND P0, PT, R86, RZ, PT ;  /* 0x000000ff5600720c */ /* 0x000fe20003f05270 */
[----:B------:R-:W-:Y:S01]  /*6670*/  BSSY B0, `(.L_x_111) ;  /* 0x000000b000007945 */ /* 0x000fe20003800000 */
[----:B------:R-:W-:Y:S11]  /*6680*/  ISETP.NE.AND P1, PT, R87, RZ, PT ;  /* 0x000000ff5700720c */ /* 0x000ff60003f25270 */
[----:B------:R-:W-:Y:S02]  /*6690*/  @!UPT UIADD3 URZ, UPT, UPT, URZ, URZ, URZ ;  /* 0x000000fffffff290 */ /* 0x000fe4000fffe0ff */
[C---:B-1----:R-:W-:Y:S01]  /*66a0*/  @P1 IMAD R6, R85.reuse, 0x2000, R76 ;  /* 0x0000200055061824 */ /* 0x042fe200078e024c */
[C---:B------:R-:W-:Y:S01]  /*66b0*/  @P1 LEA R4, R85.reuse, R74, 0xd ;  /* 0x0000004a55041211 */ /* 0x040fe200078e68ff */
[C---:B------:R-:W-:Y:S02]  /*66c0*/  @P1 IMAD R5, R85.reuse, 0x2000, R75 ;  /* 0x0000200055051824 */ /* 0x040fe400078e024b */
[----:B------:R-:W-:Y:S01]  /*66d0*/  @P1 IMAD R3, R85, 0x2000, R82 ;  /* 0x0000200055031824 */ /* 0x000fe200078e0252 */
[----:B------:R-:W-:Y:S06]  /*66e0*/  @P0 BRA `(.L_x_112) ;  /* 0x00000000000c0947 */ /* 0x000fec0003800000 */
[----:B--2---:R-:W-:Y:S04]  /*66f0*/  SHF.L.U32 R0, R73, 0x1f, RZ ;  /* 0x0000001f49007819 */ /* 0x004fe800000006ff */
[----:B------:R-:W1:Y:S02]  /*6700*/  SYNCS.PHASECHK.TRANS64.TRYWAIT P0, [R2+URZ+0x80], R0 ;  /* 0x00008000020075a7 */ /* 0x000e6400080011ff */
[----:B-1----:R-:W-:Y:S05]  /*6710*/  @!P0 BRA `(.L_x_113) ;  /* 0x0000002400048947 */ /* 0x002fea0003800000 */
.L_x_112:
[----:B------:R-:W-:Y:S05]  /*6720*/  BSYNC B0 ;  /* 0x0000000000007941 */ /* 0x000fea0003800000 */
.L_x_111:
[----:B------:R-:W-:Y:S02]  /*6730*/  ISETP.NE.AND P0, PT, R87, RZ, PT ;  /* 0x000000ff5700720c */ /* 0x000fe40003f05270 */
[----:B------:R-:W-:Y:S11]  /*6740*/  IADD3 R85, PT, PT, R85, 0x1, RZ ;  /* 0x0000000155557810 */ /* 0x000ff60007ffe0ff */
[----:B------:R4:W1:Y:S04]  /*6750*/  @P0 LDS.128 R40, [R6] ;  /* 0x0000000006280984 */ /* 0x0008680000000c00 */
[----:B------:R4:W1:Y:S04]  /*6760*/  @P0 LDS.128 R44, [R5+0x10] ;  /* 0x00001000052c0984 */ /* 0x0008680000000c00 */
[----:B------:R4:W1:Y:S04]  /*6770*/  @P0 LDS.128 R48, [R4+0x20] ;  /* 0x0000200004300984 */ /* 0x0008680000000c00 */
[----:B------:R4:W1:Y:S02]  /*6780*/  @P0 LDS.128 R52, [R3+0x30] ;  /* 0x0000300003340984 */ /* 0x0008640000000c00 */
.L_x_110:
[----:B------:R-:W-:Y:S05]  /*6790*/  BSYNC B1 ;  /* 0x0000000000017941 */ /* 0x000fea0003800000 */
.L_x_109:
[----:B-12---:R-:W-:Y:S05]  /*67a0*/  VIADD R0, R34, 0x10 ;  /* 0x0000001022007836 */ /* 0x006fea0000000000 */
[----:B------:R-:W-:Y:S04]  /*67b0*/  SHF.R.U32.HI R0, RZ, 0x15, R0 ;  /* 0x00000015ff007819 */ /* 0x000fe80000011600 */
[----:B------:R-:W-:Y:S11]  /*67c0*/  LOP3.LUT P0, RZ, R0, 0x3, R68, 0x48, !PT ;  /* 0x0000000300ff7812 */ /* 0x000ff60007804844 */
[----:B------:R-:W-:Y:S02]  /*67d0*/  @!UPT UIADD3 URZ, UPT, UPT, URZ, URZ, URZ ;  /* 0x000000fffffff290 */ /* 0x000fe4000fffe0ff */
[----:B------:R-:W-:Y:S05]  /*67e0*/  @!P0 BRA `(.L_x_114) ;  /* 0x0000000000408947 */ /* 0x000fea0003800000 */
[----:B------:R-:W1:Y:S01]  /*67f0*/  LDCU.64 UR8, c[0x4][0x70] ;  /* 0x01000e00ff0877ac */ /* 0x000e620008000a00 */
[----:B----4-:R-:W-:Y:S01]  /*6800*/  MOV R3, 0x0 ;  /* 0x0000000000037802 */ /* 0x010fe20000000f00 */
[----:B------:R-:W-:Y:S02]  /*6810*/  HFMA2 R12, -RZ, RZ, 0, 5.9604644775390625e-08 ;  /* 0x00000001ff0c7431 */ /* 0x000fe400000001ff */
[----:B------:R-:W-:Y:S02]  /*6820*/  IMAD.MOV.U32 R8, RZ, RZ, 0x192 ;  /* 0x00000192ff087424 */ /* 0x000fe400078e00ff */
[----:B------:R-:W-:Y:S01]  /*6830*/  IMAD.MOV.U32 R13, RZ, RZ, RZ ;  /* 0x000000ffff0d7224 */ /* 0x000fe200078e00ff */
[----:B------:R-:W2:Y:S01]  /*6840*/  LDCU.64 UR6, c[0x4][0x78] ;  /* 0x01000f00ff0677ac */ /* 0x000ea20008000a00 */
[----:B------:R-:W4:Y:S01]  /*6850*/  LDC.64 R2, c[0x4][R3] ;  /* 0x0100000003027b82 */ /* 0x000f220000000a00 */
[----:B------:R-:W5:Y:S01]  /*6860*/  LDCU.64 UR4, c[0x4][0x10] ;  /* 0x01000200ff0477ac */ /* 0x000f620008000a00 */
[----:B-1----:R-:W-:Y:S01]  /*6870*/  MOV R5, UR9 ;  /* 0x0000000900057c02 */ /* 0x002fe20008000f00 */
[----:B------:R-:W-:Y:S01]  /*6880*/  IMAD.U32 R4, RZ, RZ, UR8 ;  /* 0x00000008ff047e24 */ /* 0x000fe2000f8e00ff */
[----:B--2---:R-:W-:Y:S01]  /*6890*/  MOV R7, UR7 ;  /* 0x0000000700077c02 */ /* 0x004fe20008000f00 */
[----:B------:R-:W-:Y:S01]  /*68a0*/  IMAD.U32 R6, RZ, RZ, UR6 ;  /* 0x00000006ff067e24 */ /* 0x000fe2000f8e00ff */
[----:B-----5:R-:W-:Y:S01]  /*68b0*/  MOV R11, UR5 ;  /* 0x00000005000b7c02 */ /* 0x020fe20008000f00 */
[----:B------:R-:W-:Y:S02]  /*68c0*/  IMAD.U32 R10, RZ, RZ, UR4 ;  /* 0x00000004ff0a7e24 */ /* 0x000fe4000f8e00ff */
[----:B------:R-:W-:Y:S07]  /*68d0*/  LEPC R20, `(.L_x_114) ;  /* 0x000000001014794e */ /* 0x000fee0000000000 */
[----:B---34-:R-:W-:Y:S05]  /*68e0*/  CALL.ABS.NOINC R2 ;  /* 0x0000000002007343 */ /* 0x018fea0003c00000 */
.L_x_114:
[----:B------:R-:W-:Y:S05]  /*68f0*/  WARPSYNC.ALL ;  /* 0x0000000000007948 */ /* 0x000fea0003800000 */
[----:B------:R-:W-:Y:S01]  /*6900*/  R2UR UR4, R34 ;  /* 0x00000000220472ca */ /* 0x000fe200000e0000 */
[----:B------:R-:W-:Y:S01]  /*6910*/  BSSY.RECONVERGENT B0, `(.L_x_115) ;  /* 0x0000040000007945 */ /* 0x000fe20003800200 */
[----:B------:R-:W-:Y:S02]  /*6920*/  ISETP.NE.AND P6, PT, R83, RZ, PT ;  /* 0x000000ff5300720c */ /* 0x000fe40003fc5270 */
[----:B------:R-:W-:Y:S02]  /*6930*/  ISETP.NE.AND P0, PT, R78, RZ, PT ;  /* 0x000000ff4e00720c */ /* 0x000fe40003f05270 */
[----:B------:R-:W-:Y:S07]  /*6940*/  MOV R20, UR50 ;  /* 0x0000003200147c02 */ /* 0x000fee0008000f00 */
[----:B----4-:R-:W1:Y:S02]  /*6950*/  LDTM.x16 R4, tmem[UR4+0x10] ;  /* 0x00001004000479ee */ /* 0x010e640008240000 */
[----:B------:R-:W-:Y:S01]  /*6960*/  @P6 LEA R20, R20, UR36, 0x3 ;  /* 0x0000002414146c11 */ /* 0x000fe2000f8e18ff */
[C---:B-1----:R-:W-:Y:S01]  /*6970*/  FMUL R0, R33.reuse, R4 ;  /* 0x0000000421007220 */ /* 0x042fe20000400000 */
        /* <DEDUP_REMOVED lines=33> */
[----:B------:R-:W-:Y:S01]  /*6b90*/  FFMA R15, R35, R55, R19 ;  /* 0x00000037230f7223 */ /* 0x000fe20000000013 */
[----:B------:R-:W-:Y:S02]  /*6ba0*/  MOV R16, UR37 ;  /* 0x0000002500107c02 */ /* 0x000fe40008000f00 */
[----:B------:R-:W-:Y:S02]  /*6bb0*/  @P6 IADD3 R17, PT, PT, R20, 0xa0, RZ ;  /* 0x000000a014116810 */ /* 0x000fe40007ffe0ff */
[----:B------:R1:W-:Y:S01]  /*6bc0*/  STS.128 [R82+0x2030], R12 ;  /* 0x0020300c52007388 */ /* 0x0003e20000000c00 */
[----:B------:R-:W-:Y:S02]  /*6bd0*/  LEA R0, R85, UR36, 0x3 ;  /* 0x0000002455007c11 */ /* 0x000fe4000f8e18ff */
[----:B------:R-:W-:Y:S01]  /*6be0*/  @P6 PRMT R16, R16, 0x654, R17 ;  /* 0x0000065410106816 */ /* 0x000fe20000000011 */
[----:B------:R-:W-:Y:S01]  /*6bf0*/  @!PT LDS RZ, [RZ] ;  /* 0x00000000fffff984 */ /* 0x000fe20000000800 */
[----:B------:R-:W-:Y:S01]  /*6c00*/  @!PT LDS RZ, [RZ] ;  /* 0x00000000fffff984 */ /* 0x000fe20000000800 */
[----:B------:R-:W-:Y:S01]  /*6c10*/  @!PT LDS RZ, [RZ] ;  /* 0x00000000fffff984 */ /* 0x000fe20000000800 */
[----:B------:R-:W-:Y:S01]  /*6c20*/  @!PT LDS RZ, [RZ] ;  /* 0x00000000fffff984 */ /* 0x000fe20000000800 */
[----:B------:R2:W-:Y:S06]  /*6c30*/  MEMBAR.ALL.CTA ;  /* 0x0000000000007992 */ /* 0x0005ec0000008000 */
[----:B--2---:R-:W2:Y:S01]  /*6c40*/  FENCE.VIEW.ASYNC.S ;  /* 0x00000000000073c6 */ /* 0x004ea20000000000 */
[----:B------:R-:W-:Y:S01]  /*6c50*/  @P6 SHF.L.U32 R2, R73, 0x1f, RZ ;  /* 0x0000001f49026819 */ /* 0x000fe200000006ff */
[----:B--2---:R-:W-:Y:S06]  /*6c60*/  BAR.SYNC.DEFER_BLOCKING 0x1, 0x80 ;  /* 0x0042000000007b1d */ /* 0x004fec0000010000 */
[----:B------:R-:W-:Y:S05]  /*6c70*/  @P0 BRA `(.L_x_116) ;  /* 0x0000000000240947 */ /* 0x000fea0003800000 */
[----:B------:R-:W-:Y:S02]  /*6c80*/  UIADD3 UR8, UP0, UPT, UR54, 0x680, URZ ;  /* 0x0000068036087890 */ /* 0x000fe4000ff1e0ff */
[----:B------:R-:W-:Y:S02]  /*6c90*/  UIADD3 UR5, UPT, UPT, UR41, 0x10, URZ ;  /* 0x0000001029057890 */ /* 0x000fe4000fffe0ff */
[----:B------:R-:W-:Y:S02]  /*6ca0*/  UIADD3 UR4, UPT, UPT, UR36, 0x2200, URZ ;  /* 0x0000220024047890 */ /* 0x000fe4000fffe0ff */
[----:B------:R-:W-:Y:S01]  /*6cb0*/  UIADD3.X UR9, UPT, UPT, URZ, UR55, URZ, UP0, !UPT ;  /* 0x00000037ff097290 */ /* 0x000fe200087fe4ff */
[----:B------:R-:W-:Y:S01]  /*6cc0*/  UMOV UR6, UR42 ;  /* 0x0000002a00067c82 */ /* 0x000fe20008000000 */
[----:B------:R-:W-:Y:S07]  /*6cd0*/  UMOV UR7, UR52 ;  /* 0x0000003400077c82 */ /* 0x000fee0008000000 */
[----:B------:R2:W-:Y:S01]  /*6ce0*/  UTMASTG.3D [UR4], [UR8] ;  /* 0x00000004080073b5 */ /* 0x0005e20008010000 */
[----:B------:R0:W-:Y:S01]  /*6cf0*/  UTMACMDFLUSH ;  /* 0x00000000000079b7 */ /* 0x0001e20000000000 */
[----:B--2---:R-:W-:Y:S04]  /*6d00*/  DEPBAR.LE SB0, 0x1 ;  /* 0x000080400000791a */ /* 0x004fe80000000000 */
.L_x_116:
[----:B------:R-:W-:Y:S05]  /*6d10*/  BSYNC.RECONVERGENT B0 ;  /* 0x0000000000007941 */ /* 0x000fea0003800200 */
.L_x_115:
[----:B------:R-:W-:Y:S01]  /*6d20*/  BAR.SYNC.DEFER_BLOCKING 0x1, 0x80 ;  /* 0x0042000000007b1d */ /* 0x000fe20000010000 */
[----:B------:R-:W-:Y:S04]  /*6d30*/  UIADD3 UR40, UPT, UPT, UR50, 0x1, URZ ;  /* 0x0000000132287890 */ /* 0x000fe8000fffe0ff */
[----:B------:R-:W-:Y:S04]  /*6d40*/  UISETP.NE.AND UP0, UPT, UR40, 0x4, UPT ;  /* 0x000000042800788c */ /* 0x000fe8000bf05270 */
[----:B------:R-:W-:Y:S01]  /*6d50*/  USEL UR40, UR40, URZ, UP0 ;  /* 0x000000ff28287287 */ /* 0x000fe20008000000 */
[----:B------:R2:W-:Y:S01]  /*6d60*/  @P6 SYNCS.ARRIVE.TRANS64.RED.A1T0 RZ, [R16+URZ], RZ ;  /* 0x000000ff10ff69a7 */ /* 0x0005e200081004ff */
[----:B------:R-:W-:Y:S01]  /*6d70*/  BSSY B1, `(.L_x_117) ;  /* 0x0000017000017945 */ /* 0x000fe20003800000 */
[----:B------:R-:W4:Y:S02]  /*6d80*/  @P6 SYNCS.PHASECHK.TRANS64.TRYWAIT P0, [R0+URZ+0x80], R2 ;  /* 0x00008002000065a7 */ /* 0x000f2400080011ff */
[----:B----4-:R-:W-:Y:S01]  /*6d90*/  @P6 SEL R86, RZ, 0x1, !P0 ;  /* 0x00000001ff566807 */ /* 0x010fe20004000000 */
[----:B--2---:R-:W-:Y:S06]  /*6da0*/  @!P6 BRA `(.L_x_118) ;  /* 0x00000000004ce947 */ /* 0x004fec0003800000 */
        /* <DEDUP_REMOVED lines=9> */
[----:B------:R-:W-:Y:S04]  /*6e40*/  SHF.L.U32 R6, R73, 0x1f, RZ ;  /* 0x0000001f49067819 */ /* 0x000fe800000006ff */
[----:B------:R-:W1:Y:S02]  /*6e50*/  SYNCS.PHASECHK.TRANS64.TRYWAIT P0, [R0+URZ+0x80], R6 ;  /* 0x00008006000075a7 */ /* 0x000e6400080011ff */
[----:B-1----:R-:W-:Y:S05]  /*6e60*/  @!P0 BRA `(.L_x_121) ;  /* 0x0000001c00448947 */ /* 0x002fea0003800000 */
.L_x_120:
[----:B------:R-:W-:Y:S05]  /*6e70*/  BSYNC B0 ;  /* 0x0000000000007941 */ /* 0x000fea0003800000 */
.L_x_119:
[----:B------:R-:W-:Y:S02]  /*6e80*/  ISETP.NE.AND P0, PT, R87, RZ, PT ;  /* 0x000000ff5700720c */ /* 0x000fe40003f05270 */
[----:B------:R-:W-:Y:S11]  /*6e90*/  IADD3 R85, PT, PT, R85, 0x1, RZ ;  /* 0x0000000155557810 */ /* 0x000ff60007ffe0ff */
[----:B------:R2:W4:Y:S04]  /*6ea0*/  @P0 LDS.128 R40, [R5] ;  /* 0x0000000005280984 */ /* 0x0005280000000c00 */
[----:B------:R2:W1:Y:S04]  /*6eb0*/  @P0 LDS.128 R44, [R4+0x10] ;  /* 0x00001000042c0984 */ /* 0x0004680000000c00 */
[----:B------:R2:W1:Y:S04]  /*6ec0*/  @P0 LDS.128 R48, [R3+0x20] ;  /* 0x0000200003300984 */ /* 0x0004680000000c00 */
[----:B------:R2:W1:Y:S02]  /*6ed0*/  @P0 LDS.128 R52, [R2+0x30] ;  /* 0x0000300002340984 */ /* 0x0004640000000c00 */
.L_x_118:
[----:B------:R-:W-:Y:S05]  /*6ee0*/  BSYNC B1 ;  /* 0x0000000000017941 */ /* 0x000fea0003800000 */
.L_x_117:
[----:B-1----:R-:W-:Y:S05]  /*6ef0*/  VIADD R0, R34, 0x20 ;  /* 0x0000002022007836 */ /* 0x002fea0000000000 */
[----:B------:R-:W-:Y:S04]  /*6f00*/  SHF.R.U32.HI R0, RZ, 0x15, R0 ;  /* 0x00000015ff007819 */ /* 0x000fe80000011600 */
[----:B------:R-:W-:Y:S11]  /*6f10*/  LOP3.LUT P0, RZ, R0, 0x3, R68, 0x48, !PT ;  /* 0x0000000300ff7812 */ /* 0x000ff60007804844 */
[----:B------:R-:W-:Y:S02]  /*6f20*/  @!UPT UIADD3 URZ, UPT, UPT, URZ, URZ, URZ ;  /* 0x000000fffffff290 */ /* 0x000fe4000fffe0ff */
[----:B------:R-:W-:Y:S05]  /*6f30*/  @!P0 BRA `(.L_x_122) ;  /* 0x0000000000408947 */ /* 0x000fea0003800000 */
[----:B------:R-:W1:Y:S01]  /*6f40*/  LDCU.64 UR8, c[0x4][0x70] ;  /* 0x01000e00ff0877ac */ /* 0x000e620008000a00 */
[----:B--2---:R-:W-:Y:S01]  /*6f50*/  MOV R3, 0x0 ;  /* 0x0000000000037802 */ /* 0x004fe20000000f00 */
[----:B------:R-:W-:Y:S02]  /*6f60*/  HFMA2 R12, -RZ, RZ, 0, 5.9604644775390625e-08 ;  /* 0x00000001ff0c7431 */ /* 0x000fe400000001ff */
[----:B------:R-:W-:Y:S02]  /*6f70*/  IMAD.MOV.U32 R8, RZ, RZ, 0x192 ;  /* 0x00000192ff087424 */ /* 0x000fe400078e00ff */
[----:B------:R-:W-:Y:S01]  /*6f80*/  IMAD.MOV.U32 R13, RZ, RZ, RZ ;  /* 0x000000ffff0d7224 */ /* 0x000fe200078e00ff */
[----:B------:R-:W2:Y:S01]  /*6f90*/  LDCU.64 UR6, c[0x4][0x78] ;  /* 0x01000f00ff0677ac */ /* 0x000ea20008000a00 */
[----:B------:R-:W3:Y:S01]  /*6fa0*/  LDC.64 R2, c[0x4][R3] ;  /* 0x0100000003027b82 */ /* 0x000ee20000000a00 */
        /* <DEDUP_REMOVED lines=9> */
.L_x_122:
[----:B------:R-:W-:Y:S05]  /*7040*/  WARPSYNC.ALL ;  /* 0x0000000000007948 */ /* 0x000fea0003800000 */
[----:B------:R-:W-:Y:S01]  /*7050*/  R2UR UR4, R34 ;  /* 0x00000000220472ca */ /* 0x000fe200000e0000 */
[----:B------:R-:W-:Y:S01]  /*7060*/  BSSY.RECONVERGENT B0, `(.L_x_123) ;  /* 0x0000040000007945 */ /* 0x000fe20003800200 */
[----:B------:R-:W-:Y:S02]  /*7070*/  ISETP.NE.AND P6, PT, R83, RZ, PT ;  /* 0x000000ff5300720c */ /* 0x000fe40003fc5270 */
[----:B------:R-:W-:Y:S02]  /*7080*/  ISETP.NE.AND P0, PT, R78, RZ, PT ;  /* 0x000000ff4e00720c */ /* 0x000fe40003f05270 */
[----:B------:R-:W-:Y:S07]  /*7090*/  MOV R20, UR40 ;  /* 0x0000002800147c02 */ /* 0x000fee0008000f00 */
[----:B--2---:R-:W1:Y:S02]  /*70a0*/  LDTM.x16 R4, tmem[UR4+0x20] ;  /* 0x00002004000479ee */ /* 0x004e640008240000 */
[----:B------:R-:W-:Y:S01]  /*70b0*/  @P6 LEA R20, R20, UR36, 0x3 ;  /* 0x0000002414146c11 */ /* 0x000fe2000f8e18ff */
[C---:B-1----:R-:W-:Y:S01]  /*70c0*/  FMUL R0, R33.reuse, R4 ;  /* 0x0000000421007220 */ /* 0x042fe20000400000 */
[C---:B------:R-:W-:Y:S01]  /*70d0*/  FMUL R2, R33.reuse, R5 ;  /* 0x0000000521027220 */ /* 0x040fe20000400000 */
[C---:B------:R-:W-:Y:S01]  /*70e0*/  FMUL R3, R33.reuse, R6 ;  /* 0x0000000621037220 */ /* 0x040fe20000400000 */
[----:B------:R-:W-:Y:S01]  /*70f0*/  FMUL R7, R33, R7 ;  /* 0x0000000721077220 */ /* 0x000fe20000400000 */
[----:B----4-:R-:W-:Y:S01]  /*7100*/  FFMA R36, R35, R40, R0 ;  /* 0x0000002823247223 */ /* 0x010fe20000000000 */
        /* <DEDUP_REMOVED lines=53> */
.L_x_124:
[----:B------:R-:W-:Y:S05]  /*7460*/  BSYNC.RECONVERGENT B0 ;  /* 0x0000000000007941 */ /* 0x000fea0003800200 */
.L_x_123:
        /* <DEDUP_REMOVED lines=21> */
.L_x_128:
[----:B------:R-:W-:Y:S05]  /*75c0*/  BSYNC B0 ;  /* 0x0000000000007941 */ /* 0x000fea0003800000 */
.L_x_127:
[----:B------:R-:W-:Y:S11]  /*75d0*/  ISETP.NE.AND P0, PT, R87, RZ, PT ;  /* 0x000000ff5700720c */ /* 0x000ff60003f05270 */
[----:B------:R-:W-:Y:S02]  /*75e0*/  @!UPT UIADD3 URZ, UPT, UPT, URZ, URZ, URZ ;  /* 0x000000fffffff290 */ /* 0x000fe4000fffe0ff */
[----:B------:R2:W4:Y:S04]  /*75f0*/  @P0 LDS.128 R40, [R4] ;  /* 0x0000000004280984 */ /* 0x0005280000000c00 */
[----:B------:R2:W1:Y:S04]  /*7600*/  @P0 LDS.128 R44, [R3+0x10] ;  /* 0x00001000032c0984 */ /* 0x0004680000000c00 */
[----:B------:R2:W1:Y:S04]  /*7610*/  @P0 LDS.128 R48, [R2+0x20] ;  /* 0x0000200002300984 */ /* 0x0004680000000c00 */
[----:B------:R2:W1:Y:S02]  /*7620*/  @P0 LDS.128 R52, [R85+0x30] ;  /* 0x0000300055340984 */ /* 0x0004640000000c00 */
.L_x_126:
[----:B------:R-:W-:Y:S05]  /*7630*/  BSYNC B1 ;  /* 0x0000000000017941 */ /* 0x000fea0003800000 */
.L_x_125:
        /* <DEDUP_REMOVED lines=21> */
.L_x_130:
[----:B------:R-:W-:Y:S01]  /*7790*/  ISETP.NE.AND P0, PT, R78, RZ, PT ;  /* 0x000000ff4e00720c */ /* 0x000fe20003f05270 */
[----:B------:R-:W-:Y:S05]  /*77a0*/  WARPSYNC.ALL ;  /* 0x0000000000007948 */ /* 0x000fea0003800000 */
[----:B------:R-:W-:Y:S01]  /*77b0*/  R2UR UR4, R34 ;  /* 0x00000000220472ca */ /* 0x000fe200000e0000 */
[----:B------:R-:W-:Y:S01]  /*77c0*/  BSSY.RECONVERGENT B0, `(.L_x_131) ;  /* 0x000003c000007945 */ /* 0x000fe20003800200 */
[----:B------:R-:W-:Y:S11]  /*77d0*/  R2UR UR5, R84 ;  /* 0x00000000540572ca */ /* 0x000ff600000e0000 */
[----:B--2---:R-:W1:Y:S01]  /*77e0*/  LDTM.x16 R4, tmem[UR4+0x30] ;  /* 0x00003004000479ee */ /* 0x004e620008240000 */
[----:B------:R-:W-:Y:S01]  /*77f0*/  NOP ;  /* 0x0000000000007918 */ /* 0x000fe20000000000 */
[----:B------:R-:W-:Y:S04]  /*7800*/  UIADD3 UR5, UPT, UPT, UR5, 0x110, URZ ;  /* 0x0000011005057890 */ /* 0x000fe8000fffe0ff */
[----:B------:R-:W-:Y:S09]  /*7810*/  UPRMT UR5, UR37, 0x654, UR5 ;  /* 0x0000065425057896 */ /* 0x000ff20008000005 */
[----:B-1----:R-:W-:Y:S01]  /*7820*/  SYNCS.ARRIVE.TRANS64.RED.A1T0 RZ, [UR5], RZ ;  /* 0x000000ffffff79a7 */ /* 0x002fe20008100405 */
[C---:B------:R-:W-:Y:S01]  /*7830*/  FMUL R0, R33.reuse, R4 ;  /* 0x0000000421007220 */ /* 0x040fe20000400000 */
        /* <DEDUP_REMOVED lines=52> */
.L_x_132:
[----:B------:R-:W-:Y:S05]  /*7b80*/  BSYNC.RECONVERGENT B0 ;  /* 0x0000000000007941 */ /* 0x000fea0003800200 */
.L_x_131:
[----:B------:R-:W-:Y:S01]  /*7b90*/  BAR.SYNC.DEFER_BLOCKING 0x1, 0x80 ;  /* 0x0042000000007b1d */ /* 0x000fe20000010000 */
[----:B------:R-:W-:Y:S01]  /*7ba0*/  UISETP.NE.AND UP0, UPT, UR48, -0x4, UPT ;  /* 0xfffffffc3000788c */ /* 0x000fe2000bf05270 */
[----:B------:R-:W-:Y:S08]  /*7bb0*/  IADD3 R31, PT, PT, R31, 0x1, RZ ;  /* 0x000000011f1f7810 */ /* 0x000ff00007ffe0ff */
[----:B------:R-:W-:Y:S05]  /*7bc0*/  BRA.U !UP0, `(.L_x_133) ;  /* 0x0000000108287547 */ /* 0x000fea000b800000 */
[----:B------:R-:W-:Y:S01]  /*7bd0*/  ISETP.NE.AND P0, PT, R83, RZ, PT ;  /* 0x000000ff5300720c */ /* 0x000fe20003f05270 */
[----:B------:R-:W-:Y:S01]  /*7be0*/  IMAD.U32 R2, RZ, RZ, UR50 ;  /* 0x00000032ff027e24 */ /* 0x000fe2000f8e00ff */
[----:B------:R-:W-:Y:S01]  /*7bf0*/  UIADD3 UR50, UPT, UPT, UR50, 0x1, URZ ;  /* 0x0000000132327890 */ /* 0x000fe2000fffe0ff */
[----:B------:R-:W-:Y:S03]  /*7c00*/  IMAD.U32 R0, RZ, RZ, UR37 ;  /* 0x00000025ff007e24 */ /* 0x000fe6000f8e00ff */
[----:B------:R-:W-:Y:S04]  /*7c10*/  UISETP.NE.AND UP0, UPT, UR50, 0x4, UPT ;  /* 0x000000043200788c */ /* 0x000fe8000bf05270 */
[----:B------:R-:W-:Y:S03]  /*7c20*/  USEL UR50, UR50, URZ, UP0 ;  /* 0x000000ff32327287 */ /* 0x000fe60008000000 */
[----:B------:R-:W-:Y:S05]  /*7c30*/  @P0 LEA R2, R2, UR36, 0x3 ;  /* 0x0000002402020c11 */ /* 0x000fea000f8e18ff */
[----:B------:R-:W-:Y:S05]  /*7c40*/  @P0 VIADD R2, R2, 0xa0 ;  /* 0x000000a002020836 */ /* 0x000fea0000000000 */
[----:B------:R-:W-:Y:S04]  /*7c50*/  @P0 PRMT R0, R0, 0x654, R2 ;  /* 0x0000065400000816 */ /* 0x000fe80000000002 */
[----:B------:R2:W-:Y:S03]  /*7c60*/  @P0 SYNCS.ARRIVE.TRANS64.RED.A1T0 RZ, [R0+URZ], RZ ;  /* 0x000000ff00ff09a7 */ /* 0x0005e600081004ff */
.L_x_133:
[----:B------:R-:W-:Y:S01]  /*7c70*/  ISETP.NE.AND P2, PT, R79, RZ, PT ;  /* 0x000000ff4f00720c */ /* 0x000fe20003f45270 */
[----:B------:R-:W-:Y:S01]  /*7c80*/  UIADD3 UR48, UPT, UPT, UR48, 0x4, URZ ;  /* 0x0000000430307890 */ /* 0x000fe2000fffe0ff */
[----:B------:R-:W-:Y:S01]  /*7c90*/  ISETP.NE.AND P0, PT, R81, 0x2, PT ;  /* 0x000000025100780c */ /* 0x000fe20003f05270 */
[----:B-1----:R-:W-:Y:S01]  /*7ca0*/  IMAD.IADD R14, R29, 0x1, R62 ;  /* 0x000000011d0e7824 */ /* 0x002fe200078e023e */
[----:B------:R-:W-:Y:S01]  /*7cb0*/  ISETP.NE.AND P1, PT, R31, 0x4, PT ;  /* 0x000000041f00780c */ /* 0x000fe20003f25270 */
[----:B------:R-:W-:Y:S01]  /*7cc0*/  IMAD.IADD R15, R30, 0x1, R63 ;  /* 0x000000011e0f7824 */ /* 0x000fe200078e023f */
[----:B------:R-:W-:Y:S02]  /*7cd0*/  SEL R2, RZ, 0x1, P0 ;  /* 0x00000001ff027807 */ /* 0x000fe40000000000 */
[----:B--2---:R-:W-:Y:S02]  /*7ce0*/  SEL R0, RZ, 0x1, P1 ;  /* 0x00000001ff007807 */ /* 0x004fe40000800000 */
[----:B------:R-:W-:Y:S02]  /*7cf0*/  LOP3.LUT R71, R71, R2, RZ, 0x3c, !PT ;  /* 0x0000000247477212 */ /* 0x000fe400078e3cff */
[----:B------:R-:W-:Y:S02]  /*7d00*/  LOP3.LUT R72, R72, R0, RZ, 0x3c, !PT ;  /* 0x0000000048487212 */ /* 0x000fe400078e3cff */
[----:B------:R-:W-:Y:S02]  /*7d10*/  @P2 R2UR UR52, R70 ;  /* 0x00000000463422ca */ /* 0x000fe400000e0000 */
[----:B------:R-:W-:Y:S02]  /*7d20*/  SEL R81, R81, RZ, P0 ;  /* 0x000000ff51517207 */ /* 0x000fe40000000000 */
[----:B------:R-:W-:Y:S01]  /*7d30*/  SEL R31, R31, RZ, P1 ;  /* 0x000000ff1f1f7207 */ /* 0x000fe20000800000 */
[----:B------:R-:W-:Y:S10]  /*7d40*/  @P2 BRA `(.L_x_134) ;  /* 0xffffffd400502947 */ /* 0x000ff4000383ffff */
[----:B------:R-:W-:-:S09]  /*7d50*/  UISETP.NE.AND UP0, UPT, UR49, URZ, UPT ;  /* 0x000000ff3100728c */ /* 0x000fd2000bf05270 */
[----:B------:R-:W-:Y:S05]  /*7d60*/  BRA.U !UP0, `(.L_x_135) ;  /* 0x0000000108487547 */ /* 0x000fea000b800000 */
[----:B------:R-:W1:Y:S02]  /*7d70*/  LDCU.64 UR4, c[0x0][0x890] ;  /* 0x00011200ff0477ac */ /* 0x000e640008000a00 */
[----:B-1----:R-:W-:-:S04]  /*7d80*/  UISETP.NE.U32.AND UP0, UPT, UR4, URZ, UPT ;  /* 0x000000ff0400728c */ /* 0x002fc8000bf05070 */
[----:B------:R-:W-:-:S09]  /*7d90*/  UISETP.NE.AND.EX UP0, UPT, UR5, URZ, UPT, UP0 ;  /* 0x000000ff0500728c */ /* 0x000fd2000bf05300 */
[----:B------:R-:W-:Y:S05]  /*7da0*/  BRA.U UP0, `(.L_x_136) ;  /* 0x00000001000c7547 */ /* 0x000fea000b800000 */
[----:B------:R-:W-:-:S13]  /*7db0*/  FSETP.NEU.AND P0, PT, R35, RZ, PT ;  /* 0x000000ff2300720b */ /* 0x000fda0003f0d000 */
[----:B------:R-:W-:Y:S05]  /*7dc0*/  @!P0 EXIT ;  /* 0x000000000000894d */ /* 0x000fea0003800000 */
[----:B------:R-:W-:Y:S05]  /*7dd0*/  BRA `(.L_x_135) ;  /* 0x00000000002c7947 */ /* 0x000fea0003800000 */
.L_x_136:
[----:B------:R-:W-:Y:S01]  /*7de0*/  ISETP.NE.AND P0, PT, R80, RZ, PT ;  /* 0x000000ff5000720c */ /* 0x000fe20003f05270 */
[----:B------:R-:W-:-:S12]  /*7df0*/  BSSY.RECONVERGENT B0, `(.L_x_135) ;  /* 0x0000009000007945 */ /* 0x000fd80003800200 */
[----:B------:R-:W-:Y:S05]  /*7e00*/  @P0 BRA `(.L_x_137) ;  /* 0x0000000000140947 */ /* 0x000fea0003800000 */
[----:B------:R-:W1:Y:S02]  /*7e10*/  LDCU.64 UR4, c[0x0][0x888] ;  /* 0x00011100ff0477ac */ /* 0x000e640008000a00 */
[----:B-1----:R-:W-:-:S04]  /*7e20*/  ISETP.NE.U32.AND P0, PT, RZ, UR4, PT ;  /* 0x00000004ff007c0c */ /* 0x002fc8000bf05070 */
[----:B------:R-:W-:-:S13]  /*7e30*/  ISETP.NE.AND.EX P0, PT, RZ, UR5, PT, P0 ;  /* 0x00000005ff007c0c */ /* 0x000fda000bf05300 */
[----:B------:R-:W-:Y:S05]  /*7e40*/  @!P0 EXIT ;  /* 0x000000000000894d */ /* 0x000fea0003800000 */
[----:B------:R-:W-:Y:S05]  /*7e50*/  BRA `(.L_x_138) ;  /* 0x0000000000087947 */ /* 0x000fea0003800000 */
.L_x_137:
[----:B------:R-:W-:-:S13]  /*7e60*/  FSETP.NEU.AND P0, PT, R35, RZ, PT ;  /* 0x000000ff2300720b */ /* 0x000fda0003f0d000 */
[----:B------:R-:W-:Y:S05]  /*7e70*/  @!P0 EXIT ;  /* 0x000000000000894d */ /* 0x000fea0003800000 */
.L_x_138:
[----:B------:R-:W-:Y:S05]  /*7e80*/  BSYNC.RECONVERGENT B0 ;  /* 0x0000000000007941 */ /* 0x000fea0003800200 */
.L_x_135:
[----:B------:R-:W-:Y:S01]  /*7e90*/  ULEA UR4, UR50, UR36, 0x3 ;  /* 0x0000002432047291 */ /* 0x000fe2000f8e18ff */
[----:B------:R-:W-:-:S04]  /*7ea0*/  DEPBAR.LE SB0, 0x0 ;  /* 0x000080000000791a */ /* 0x000fc80000000000 */
[----:B------:R-:W-:-:S04]  /*7eb0*/  UIADD3 UR4, UPT, UPT, UR4, 0xa0, URZ ;  /* 0x000000a004047890 */ /* 0x000fc8000fffe0ff */
[----:B------:R-:W-:-:S09]  /*7ec0*/  UPRMT UR4, UR37, 0x654, UR4 ;  /* 0x0000065425047896 */ /* 0x000fd20008000004 */
[----:B------:R-:W-:Y:S01]  /*7ed0*/  SYNCS.ARRIVE.TRANS64.RED.A1T0 RZ, [UR4], RZ ;  /* 0x000000ffffff79a7 */ /* 0x000fe20008100404 */
[----:B------:R-:W-:Y:S05]  /*7ee0*/  EXIT ;  /* 0x000000000000794d */ /* 0x000fea0003800000 */
.L_x_19:
[----:B--2---:R2:W1:Y:S02]  /*7ef0*/  SYNCS.PHASECHK.TRANS64.TRYWAIT P0, [R2+URZ+0x140], R3 ;  /* 0x00014003020075a7 */ /* 0x00446400080011ff */
[----:B-1----:R-:W-:Y:S05]  /*7f00*/  @!P0 NANOSLEEP.SYNCS 0x989680 ;  /* 0x009896800000895d */ /* 0x002fea0003900000 */
[----:B------:R-:W1:Y:S02]  /*7f10*/  @!P0 SYNCS.PHASECHK.TRANS64 P0, [R2+URZ+0x140], R3 ;  /* 0x00014003020085a7 */ /* 0x000e6400080010ff */
[----:B-1----:R-:W-:Y:S05]  /*7f20*/  @!P0 BRA `(.L_x_19) ;  /* 0xfffffffc00f08947 */ /* 0x002fea000383ffff */
[----:B------:R-:W-:Y:S05]  /*7f30*/  BRA `(.L_x_139) ;  /* 0xffffff9400c87947 */ /* 0x000fea000383ffff */
.L_x_22:
[----:B-1----:R-:W-:-:S07]  /*7f40*/  MOV R2, UR49 ;  /* 0x0000003100027c02 */ /* 0x002fce0008000f00 */
.L_x_140:
[----:B-1----:R1:W2:Y:S02]  /*7f50*/  SYNCS.PHASECHK.TRANS64.TRYWAIT P0, [R2+URZ+0x40], R4 ;  /* 0x00004004020075a7 */ /* 0x0022a400080011ff */
[----:B--2---:R-:W-:Y:S05]  /*7f60*/  @!P0 NANOSLEEP.SYNCS 0x989680 ;  /* 0x009896800000895d */ /* 0x004fea0003900000 */
[----:B------:R-:W2:Y:S02]  /*7f70*/  @!P0 SYNCS.PHASECHK.TRANS64 P0, [R2+URZ+0x40], R4 ;  /* 0x00004004020085a7 */ /* 0x000ea400080010ff */
[----:B--2---:R-:W-:Y:S05]  /*7f80*/  @!P0 BRA `(.L_x_140) ;  /* 0xfffffffc00f08947 */ /* 0x004fea000383ffff */
[----:B------:R-:W-:Y:S05]  /*7f90*/  BRA `(.L_x_21) ;  /* 0xffffff9800287947 */ /* 0x000fea000383ffff */
.L_x_30:
[----:B------:R-:W-:-:S07]  /*7fa0*/  MOV R2, UR49 ;  /* 0x0000003100027c02 */ /* 0x000fce0008000f00 */
.L_x_141:
[----:B-1----:R1:W2:Y:S02]  /*7fb0*/  SYNCS.PHASECHK.TRANS64.TRYWAIT P0, [R2+URZ+0x40], R4 ;  /* 0x00004004020075a7 */ /* 0x0022a400080011ff */
[----:B--2---:R-:W-:Y:S05]  /*7fc0*/  @!P0 NANOSLEEP.SYNCS 0x989680 ;  /* 0x009896800000895d */ /* 0x004fea0003900000 */
[----:B------:R-:W2:Y:S02]  /*7fd0*/  @!P0 SYNCS.PHASECHK.TRANS64 P0, [R2+URZ+0x40], R4 ;  /* 0x00004004020085a7 */ /* 0x000ea400080010ff */
[----:B--2---:R-:W-:Y:S05]  /*7fe0*/  @!P0 BRA `(.L_x_141) ;  /* 0xfffffffc00f08947 */ /* 0x004fea000383ffff */
[----:B------:R-:W-:Y:S05]  /*7ff0*/  BRA `(.L_x_29) ;  /* 0xffffff9c00447947 */ /* 0x000fea000383ffff */
.L_x_36:
[----:B-1----:R1:W2:Y:S02]  /*8000*/  SYNCS.PHASECHK.TRANS64.TRYWAIT P0, [R2+URZ+0xd0], R3 ;  /* 0x0000d003020075a7 */ /* 0x0022a400080011ff */
[----:B--2---:R-:W-:Y:S05]  /*8010*/  @!P0 NANOSLEEP.SYNCS 0x989680 ;  /* 0x009896800000895d */ /* 0x004fea0003900000 */
[----:B------:R-:W2:Y:S02]  /*8020*/  @!P0 SYNCS.PHASECHK.TRANS64 P0, [R2+URZ+0xd0], R3 ;  /* 0x0000d003020085a7 */ /* 0x000ea400080010ff */
[----:B--2---:R-:W-:Y:S05]  /*8030*/  @!P0 BRA `(.L_x_36) ;  /* 0xfffffffc00f08947 */ /* 0x004fea000383ffff */
[----:B------:R-:W-:Y:S05]  /*8040*/  BRA `(.L_x_142) ;  /* 0xffffffa000307947 */ /* 0x000fea000383ffff */
.L_x_40:
[----:B----4-:R-:W-:-:S07]  /*8050*/  MOV R0, UR5 ;  /* 0x0000000500007c02 */ /* 0x010fce0008000f00 */
.L_x_143:
[----:B-1----:R1:W2:Y:S02]  /*8060*/  SYNCS.PHASECHK.TRANS64.TRYWAIT P0, [R0+URZ], R2 ;  /* 0x00000002000075a7 */ /* 0x0022a400080011ff */
[----:B--2---:R-:W-:Y:S05]  /*8070*/  @!P0 NANOSLEEP.SYNCS 0x989680 ;  /* 0x009896800000895d */ /* 0x004fea0003900000 */
[----:B------:R-:W2:Y:S02]  /*8080*/  @!P0 SYNCS.PHASECHK.TRANS64 P0, [R0+URZ], R2 ;  /* 0x00000002000085a7 */ /* 0x000ea400080010ff */
[----:B--2---:R-:W-:Y:S05]  /*8090*/  @!P0 BRA `(.L_x_143) ;  /* 0xfffffffc00f08947 */ /* 0x004fea000383ffff */
[----:B------:R-:W-:Y:S05]  /*80a0*/  BRA `(.L_x_144) ;  /* 0xffffffa400a07947 */ /* 0x000fea000383ffff */
.L_x_41:
[----:B----4-:R-:W-:-:S07]  /*80b0*/  MOV R0, UR5 ;  /* 0x0000000500007c02 */ /* 0x010fce0008000f00 */
.L_x_145:
[----:B-1----:R1:W2:Y:S02]  /*80c0*/  SYNCS.PHASECHK.TRANS64.TRYWAIT P0, [R0+URZ], R3 ;  /* 0x00000003000075a7 */ /* 0x0022a400080011ff */
[----:B--2---:R-:W-:Y:S05]  /*80d0*/  @!P0 NANOSLEEP.SYNCS 0x989680 ;  /* 0x009896800000895d */ /* 0x004fea0003900000 */
[----:B------:R-:W2:Y:S02]  /*80e0*/  @!P0 SYNCS.PHASECHK.TRANS64 P0, [R0+URZ], R3 ;  /* 0x00000003000085a7 */ /* 0x000ea400080010ff */
[----:B--2---:R-:W-:Y:S05]  /*80f0*/  @!P0 BRA `(.L_x_145) ;  /* 0xfffffffc00f08947 */ /* 0x004fea000383ffff */
[----:B------:R-:W-:Y:S05]  /*8100*/  BRA `(.L_x_146) ;  /* 0xffffffa400ac7947 */ /* 0x000fea000383ffff */
.L_x_42:
[----:B----4-:R-:W-:-:S07]  /*8110*/  MOV R0, UR5 ;  /* 0x0000000500007c02 */ /* 0x010fce0008000f00 */
.L_x_147:
[----:B-1----:R1:W2:Y:S02]  /*8120*/  SYNCS.PHASECHK.TRANS64.TRYWAIT P0, [R0+URZ], R3 ;  /* 0x00000003000075a7 */ /* 0x0022a400080011ff */
[----:B--2---:R-:W-:Y:S05]  /*8130*/  @!P0 NANOSLEEP.SYNCS 0x989680 ;  /* 0x009896800000895d */ /* 0x004fea0003900000 */
[----:B------:R-:W2:Y:S02]  /*8140*/  @!P0 SYNCS.PHASECHK.TRANS64 P0, [R0+URZ], R3 ;  /* 0x00000003000085a7 */ /* 0x000ea400080010ff */
[----:B--2---:R-:W-:Y:S05]  /*8150*/  @!P0 BRA `(.L_x_147) ;  /* 0xfffffffc00f08947 */ /* 0x004fea000383ffff */
[----:B------:R-:W-:Y:S05]  /*8160*/  BRA `(.L_x_148) ;  /* 0xffffffa400b87947 */ /* 0x000fea000383ffff */
.L_x_43:
[----:B----4-:R-:W-:-:S07]  /*8170*/  MOV R0, UR5 ;  /* 0x0000000500007c02 */ /* 0x010fce0008000f00 */
.L_x_149:
[----:B-1----:R1:W2:Y:S02]  /*8180*/  SYNCS.PHASECHK.TRANS64.TRYWAIT P0, [R0+URZ], R3 ;  /* 0x00000003000075a7 */ /* 0x0022a400080011ff */
[----:B--2---:R-:W-:Y:S05]  /*8190*/  @!P0 NANOSLEEP.SYNCS 0x989680 ;  /* 0x009896800000895d */ /* 0x004fea0003900000 */
[----:B------:R-:W2:Y:S02]  /*81a0*/  @!P0 SYNCS.PHASECHK.TRANS64 P0, [R0+URZ], R3 ;  /* 0x00000003000085a7 */ /* 0x000ea400080010ff */
[----:B--2---:R-:W-:Y:S05]  /*81b0*/  @!P0 BRA `(.L_x_149) ;  /* 0xfffffffc00f08947 */ /* 0x004fea000383ffff */
[----:B------:R-:W-:Y:S05]  /*81c0*/  BRA `(.L_x_150) ;  /* 0xffffffa400c47947 */ /* 0x000fea000383ffff */
.L_x_44:
[----:B----4-:R-:W-:-:S07]  /*81d0*/  MOV R0, UR5 ;  /* 0x0000000500007c02 */ /* 0x010fce0008000f00 */
.L_x_151:
[----:B-1----:R1:W2:Y:S02]  /*81e0*/  SYNCS.PHASECHK.TRANS64.TRYWAIT P0, [R0+URZ], R3 ;  /* 0x00000003000075a7 */ /* 0x0022a400080011ff */
[----:B--2---:R-:W-:Y:S05]  /*81f0*/  @!P0 NANOSLEEP.SYNCS 0x989680 ;  /* 0x009896800000895d */ /* 0x004fea0003900000 */
[----:B------:R-:W2:Y:S02]  /*8200*/  @!P0 SYNCS.PHASECHK.TRANS64 P0, [R0+URZ], R3 ;  /* 0x00000003000085a7 */ /* 0x000ea400080010ff */
[----:B--2---:R-:W-:Y:S05]  /*8210*/  @!P0 BRA `(.L_x_151) ;  /* 0xfffffffc00f08947 */ /* 0x004fea000383ffff */
[----:B------:R-:W-:Y:S05]  /*8220*/  BRA `(.L_x_152) ;  /* 0xffffffa400d07947 */ /* 0x000fea000383ffff */
.L_x_45:
[----:B----4-:R-:W-:-:S07]  /*8230*/  MOV R0, UR5 ;  /* 0x0000000500007c02 */ /* 0x010fce0008000f00 */
.L_x_153:
[----:B-1----:R1:W2:Y:S02]  /*8240*/  SYNCS.PHASECHK.TRANS64.TRYWAIT P0, [R0+URZ], R3 ;  /* 0x00000003000075a7 */ /* 0x0022a400080011ff */
[----:B--2---:R-:W-:Y:S05]  /*8250*/  @!P0 NANOSLEEP.SYNCS 0x989680 ;  /* 0x009896800000895d */ /* 0x004fea0003900000 */
[----:B------:R-:W2:Y:S02]  /*8260*/  @!P0 SYNCS.PHASECHK.TRANS64 P0, [R0+URZ], R3 ;  /* 0x00000003000085a7 */ /* 0x000ea400080010ff */
[----:B--2---:R-:W-:Y:S05]  /*8270*/  @!P0 BRA `(.L_x_153) ;  /* 0xfffffffc00f08947 */ /* 0x004fea000383ffff */
[----:B------:R-:W-:Y:S05]  /*8280*/  BRA `(.L_x_154) ;  /* 0xffffffa400dc7947 */ /* 0x000fea000383ffff */
.L_x_46:
[----:B----4-:R-:W-:-:S07]  /*8290*/  MOV R0, UR5 ;  /* 0x0000000500007c02 */ /* 0x010fce0008000f00 */
.L_x_155:
[----:B-1----:R1:W2:Y:S02]  /*82a0*/  SYNCS.PHASECHK.TRANS64.TRYWAIT P0, [R0+URZ], R3 ;  /* 0x00000003000075a7 */ /* 0x0022a400080011ff */
[----:B--2---:R-:W-:Y:S05]  /*82b0*/  @!P0 NANOSLEEP.SYNCS 0x989680 ;  /* 0x009896800000895d */ /* 0x004fea0003900000 */
[----:B------:R-:W2:Y:S02]  /*82c0*/  @!P0 SYNCS.PHASECHK.TRANS64 P0, [R0+URZ], R3 ;  /* 0x00000003000085a7 */ /* 0x000ea400080010ff */
[----:B--2---:R-:W-:Y:S05]  /*82d0*/  @!P0 BRA `(.L_x_155) ;  /* 0xfffffffc00f08947 */ /* 0x004fea000383ffff */
[----:B------:R-:W-:Y:S05]  /*82e0*/  BRA `(.L_x_156) ;  /* 0xffffffa400e87947 */ /* 0x000fea000383ffff */
.L_x_49:
[----:B-1----:R1:W2:Y:S02]  /*82f0*/  SYNCS.PHASECHK.TRANS64.TRYWAIT P0, [R0+URZ+0x130], R4 ;  /* 0x00013004000075a7 */ /* 0x0022a400080011ff */
[----:B--2---:R-:W-:Y:S05]  /*8300*/  @!P0 NANOSLEEP.SYNCS 0x989680 ;  /* 0x009896800000895d */ /* 0x004fea0003900000 */
[----:B------:R-:W2:Y:S02]  /*8310*/  @!P0 SYNCS.PHASECHK.TRANS64 P0, [R0+URZ+0x130], R4 ;  /* 0x00013004000085a7 */ /* 0x000ea400080010ff */
[----:B--2---:R-:W-:Y:S05]  /*8320*/  @!P0 BRA `(.L_x_49) ;  /* 0xfffffffc00f08947 */ /* 0x004fea000383ffff */
[----:B------:R-:W-:Y:S05]  /*8330*/  BRA `(.L_x_157) ;  /* 0xffffffa800447947 */ /* 0x000fea000383ffff */
.L_x_50:
[----:B------:R-:W-:-:S07]  /*8340*/  MOV R0, UR5 ;  /* 0x0000000500007c02 */ /* 0x000fce0008000f00 */
.L_x_158:
[----:B-1----:R1:W2:Y:S02]  /*8350*/  SYNCS.PHASECHK.TRANS64.TRYWAIT P0, [R0+URZ+0xe0], R5 ;  /* 0x0000e005000075a7 */ /* 0x0022a400080011ff */
[----:B--2---:R-:W-:Y:S05]  /*8360*/  @!P0 NANOSLEEP.SYNCS 0x989680 ;  /* 0x009896800000895d */ /* 0x004fea0003900000 */
[----:B------:R-:W2:Y:S02]  /*8370*/  @!P0 SYNCS.PHASECHK.TRANS64 P0, [R0+URZ+0xe0], R5 ;  /* 0x0000e005000085a7 */ /* 0x000ea400080010ff */
[----:B--2---:R-:W-:Y:S05]  /*8380*/  @!P0 BRA `(.L_x_158) ;  /* 0xfffffffc00f08947 */ /* 0x004fea000383ffff */
[----:B------:R-:W-:Y:S05]  /*8390*/  BRA `(.L_x_159) ;  /* 0xffffffa800547947 */ /* 0x000fea000383ffff */
.L_x_51:
[----:B-1----:R1:W2:Y:S02]  /*83a0*/  SYNCS.PHASECHK.TRANS64.TRYWAIT P1, [R0+URZ+0xd0], R4 ;  /* 0x0000d004000075a7 */ /* 0x0022a400080211ff */
[----:B--2---:R-:W-:Y:S05]  /*83b0*/  @!P1 NANOSLEEP.SYNCS 0x989680 ;  /* 0x009896800000995d */ /* 0x004fea0003900000 */
[----:B------:R-:W2:Y:S02]  /*83c0*/  @!P1 SYNCS.PHASECHK.TRANS64 P1, [R0+URZ+0xd0], R4 ;  /* 0x0000d004000095a7 */ /* 0x000ea400080210ff */
[----:B--2---:R-:W-:Y:S05]  /*83d0*/  @!P1 BRA `(.L_x_51) ;  /* 0xfffffffc00f09947 */ /* 0x004fea000383ffff */
[----:B------:R-:W-:Y:S05]  /*83e0*/  BRA `(.L_x_160) ;  /* 0xffffffa800847947 */ /* 0x000fea000383ffff */
.L_x_54:
[----:B------:R-:W-:-:S07]  /*83f0*/  MOV R0, UR5 ;  /* 0x0000000500007c02 */ /* 0x000fce0008000f00 */
.L_x_161:
[----:B-1----:R1:W2:Y:S02]  /*8400*/  SYNCS.PHASECHK.TRANS64.TRYWAIT P0, [R0+URZ+0xe0], R2 ;  /* 0x0000e002000075a7 */ /* 0x0022a400080011ff */
[----:B--2---:R-:W-:Y:S05]  /*8410*/  @!P0 NANOSLEEP.SYNCS 0x989680 ;  /* 0x009896800000895d */ /* 0x004fea0003900000 */
[----:B------:R-:W2:Y:S02]  /*8420*/  @!P0 SYNCS.PHASECHK.TRANS64 P0, [R0+URZ+0xe0], R2 ;  /* 0x0000e002000085a7 */ /* 0x000ea400080010ff */
[----:B--2---:R-:W-:Y:S05]  /*8430*/  @!P0 BRA `(.L_x_161) ;  /* 0xfffffffc00f08947 */ /* 0x004fea000383ffff */
[----:B------:R-:W-:Y:S05]  /*8440*/  BRA `(.L_x_53) ;  /* 0xffffffa800d87947 */ /* 0x000fea000383ffff */
.L_x_61:
[----:B-1----:R1:W2:Y:S02]  /*8450*/  SYNCS.PHASECHK.TRANS64.TRYWAIT P1, [R0+URZ+0xd0], R2 ;  /* 0x0000d002000075a7 */ /* 0x0022a400080211ff */
[----:B--2---:R-:W-:Y:S05]  /*8460*/  @!P1 NANOSLEEP.SYNCS 0x989680 ;  /* 0x009896800000995d */ /* 0x004fea0003900000 */
[----:B------:R-:W2:Y:S02]  /*8470*/  @!P1 SYNCS.PHASECHK.TRANS64 P1, [R0+URZ+0xd0], R2 ;  /* 0x0000d002000095a7 */ /* 0x000ea400080210ff */
[----:B--2---:R-:W-:Y:S05]  /*8480*/  @!P1 BRA `(.L_x_61) ;  /* 0xfffffffc00f09947 */ /* 0x004fea000383ffff */
[----:B------:R-:W-:Y:S05]  /*8490*/  BRA `(.L_x_162) ;  /* 0xffffffb000487947 */ /* 0x000fea000383ffff */
.L_x_62:
[----:B------:R-:W-:-:S07]  /*84a0*/  MOV R2, UR7 ;  /* 0x0000000700027c02 */ /* 0x000fce0008000f00 */
.L_x_163:
[----:B-1----:R1:W2:Y:S02]  /*84b0*/  SYNCS.PHASECHK.TRANS64.TRYWAIT P0, [R2+URZ+0x110], R0 ;  /* 0x00011000020075a7 */ /* 0x0022a400080011ff */
[----:B--2---:R-:W-:Y:S05]  /*84c0*/  @!P0 NANOSLEEP.SYNCS 0x989680 ;  /* 0x009896800000895d */ /* 0x004fea0003900000 */
[----:B------:R-:W2:Y:S02]  /*84d0*/  @!P0 SYNCS.PHASECHK.TRANS64 P0, [R2+URZ+0x110], R0 ;  /* 0x00011000020085a7 */ /* 0x000ea400080010ff */
[----:B--2---:R-:W-:Y:S05]  /*84e0*/  @!P0 BRA `(.L_x_163) ;  /* 0xfffffffc00f08947 */ /* 0x004fea000383ffff */
[----:B------:R-:W-:Y:S05]  /*84f0*/  BRA `(.L_x_164) ;  /* 0xffffffb000807947 */ /* 0x000fea000383ffff */
.L_x_65:
[----:B------:R-:W-:Y:S07]  /*8500*/  MOV R0, UR6 ;  /* 0x0000000600007c02 */ /* 0x000fee0008000f00 */
.L_x_165:
[----:B-1----:R1:W2:Y:S02]  /*8510*/  SYNCS.PHASECHK.TRANS64.TRYWAIT P0, [R0+URZ], R2 ;  /* 0x00000002000075a7 */ /* 0x0022a400080011ff */
[----:B--2---:R-:W-:Y:S05]  /*8520*/  @!P0 NANOSLEEP.SYNCS 0x989680 ;  /* 0x009896800000895d */ /* 0x004fea0003900000 */
[----:B------:R-:W2:Y:S02]  /*8530*/  @!P0 SYNCS.PHASECHK.TRANS64 P0, [R0+URZ], R2 ;  /* 0x00000002000085a7 */ /* 0x000ea400080010ff */
[----:B--2---:R-:W-:Y:S05]  /*8540*/  @!P0 BRA `(.L_x_165) ;  /* 0xfffffffc00f08947 */ /* 0x004fea000383ffff */
[----:B------:R-:W-:Y:S05]  /*8550*/  BRA `(.L_x_64) ;  /* 0xffffffb0009c7947 */ /* 0x000fea000383ffff */
.L_x_68:
[----:B------:R-:W-:-:S07]  /*8560*/  MOV R0, UR6 ;  /* 0x0000000600007c02 */ /* 0x000fce0008000f00 */
.L_x_166:
[----:B--2---:R2:W4:Y:S02]  /*8570*/  SYNCS.PHASECHK.TRANS64.TRYWAIT P0, [R0+URZ], R2 ;  /* 0x00000002000075a7 */ /* 0x00452400080011ff */
[----:B----4-:R-:W-:Y:S05]  /*8580*/  @!P0 NANOSLEEP.SYNCS 0x989680 ;  /* 0x009896800000895d */ /* 0x010fea0003900000 */
[----:B------:R-:W4:Y:S02]  /*8590*/  @!P0 SYNCS.PHASECHK.TRANS64 P0, [R0+URZ], R2 ;  /* 0x00000002000085a7 */ /* 0x000f2400080010ff */
[----:B----4-:R-:W-:Y:S05]  /*85a0*/  @!P0 BRA `(.L_x_166) ;  /* 0xfffffffc00f08947 */ /* 0x010fea000383ffff */
[----:B------:R-:W-:Y:S05]  /*85b0*/  BRA `(.L_x_167) ;  /* 0xffffffb400787947 */ /* 0x000fea000383ffff */
.L_x_69:
[----:B------:R-:W-:-:S07]  /*85c0*/  MOV R0, UR6 ;  /* 0x0000000600007c02 */ /* 0x000fce0008000f00 */
.L_x_168:
[----:B-1----:R1:W2:Y:S02]  /*85d0*/  SYNCS.PHASECHK.TRANS64.TRYWAIT P0, [R0+URZ], R3 ;  /* 0x00000003000075a7 */ /* 0x0022a400080011ff */
[----:B--2---:R-:W-:Y:S05]  /*85e0*/  @!P0 NANOSLEEP.SYNCS 0x989680 ;  /* 0x009896800000895d */ /* 0x004fea0003900000 */
[----:B------:R-:W2:Y:S02]  /*85f0*/  @!P0 SYNCS.PHASECHK.TRANS64 P0, [R0+URZ], R3 ;  /* 0x00000003000085a7 */ /* 0x000ea400080010ff */
[----:B--2---:R-:W-:Y:S05]  /*8600*/  @!P0 BRA `(.L_x_168) ;  /* 0xfffffffc00f08947 */ /* 0x004fea000383ffff */
[----:B------:R-:W-:Y:S05]  /*8610*/  BRA `(.L_x_169) ;  /* 0xffffffb400847947 */ /* 0x000fea000383ffff */
.L_x_70:
[----:B------:R-:W-:-:S07]  /*8620*/  MOV R0, UR6 ;  /* 0x0000000600007c02 */ /* 0x000fce0008000f00 */
.L_x_170:
[----:B-1----:R1:W2:Y:S02]  /*8630*/  SYNCS.PHASECHK.TRANS64.TRYWAIT P0, [R0+URZ], R3 ;  /* 0x00000003000075a7 */ /* 0x0022a400080011ff */
[----:B--2---:R-:W-:Y:S05]  /*8640*/  @!P0 NANOSLEEP.SYNCS 0x989680 ;  /* 0x009896800000895d */ /* 0x004fea0003900000 */
[----:B------:R-:W2:Y:S02]  /*8650*/  @!P0 SYNCS.PHASECHK.TRANS64 P0, [R0+URZ], R3 ;  /* 0x00000003000085a7 */ /* 0x000ea400080010ff */
[----:B--2---:R-:W-:Y:S05]  /*8660*/  @!P0 BRA `(.L_x_170) ;  /* 0xfffffffc00f08947 */ /* 0x004fea000383ffff */
[----:B------:R-:W-:Y:S05]  /*8670*/  BRA `(.L_x_171) ;  /* 0xffffffb400907947 */ /* 0x000fea000383ffff */
.L_x_71:
[----:B-1----:R-:W-:-:S07]  /*8680*/  MOV R0, UR7 ;  /* 0x0000000700007c02 */ /* 0x002fce0008000f00 */
.L_x_172:
[----:B-1----:R1:W2:Y:S02]  /*8690*/  SYNCS.PHASECHK.TRANS64.TRYWAIT P0, [R0+URZ], R2 ;  /* 0x00000002000075a7 */ /* 0x0022a400080011ff */
[----:B--2---:R-:W-:Y:S05]  /*86a0*/  @!P0 NANOSLEEP.SYNCS 0x989680 ;  /* 0x009896800000895d */ /* 0x004fea0003900000 */
[----:B------:R-:W2:Y:S02]  /*86b0*/  @!P0 SYNCS.PHASECHK.TRANS64 P0, [R0+URZ], R2 ;  /* 0x00000002000085a7 */ /* 0x000ea400080010ff */
[----:B--2---:R-:W-:Y:S05]  /*86c0*/  @!P0 BRA `(.L_x_172) ;  /* 0xfffffffc00f08947 */ /* 0x004fea000383ffff */
[----:B------:R-:W-:Y:S05]  /*86d0*/  BRA `(.L_x_173) ;  /* 0xffffffb4009c7947 */ /* 0x000fea000383ffff */
.L_x_76:
[----:B--2---:R2:W3:Y:S02]  /*86e0*/  SYNCS.PHASECHK.TRANS64.TRYWAIT P0, [R0+URZ+0xd0], R2 ;  /* 0x0000d002000075a7 */ /* 0x0044e400080011ff */
[----:B---3--:R-:W-:Y:S05]  /*86f0*/  @!P0 NANOSLEEP.SYNCS 0x989680 ;  /* 0x009896800000895d */ /* 0x008fea0003900000 */
[----:B------:R-:W3:Y:S02]  /*8700*/  @!P0 SYNCS.PHASECHK.TRANS64 P0, [R0+URZ+0xd0], R2 ;  /* 0x0000d002000085a7 */ /* 0x000ee400080010ff */
[----:B---3--:R-:W-:Y:S05]  /*8710*/  @!P0 BRA `(.L_x_76) ;  /* 0xfffffffc00f08947 */ /* 0x008fea000383ffff */
[----:B------:R-:W-:Y:S05]  /*8720*/  BRA `(.L_x_174) ;  /* 0xffffffb800a47947 */ /* 0x000fea000383ffff */
.L_x_79:
[----:B------:R-:W-:Y:S07]  /*8730*/  MOV R0, UR7 ;  /* 0x0000000700007c02 */ /* 0x000fee0008000f00 */
.L_x_175:
[----:B--2---:R2:W3:Y:S02]  /*8740*/  SYNCS.PHASECHK.TRANS64.TRYWAIT P0, [R0+URZ+0xc8], R2 ;  /* 0x0000c802000075a7 */ /* 0x0044e400080011ff */
[----:B---3--:R-:W-:Y:S05]  /*8750*/  @!P0 NANOSLEEP.SYNCS 0x989680 ;  /* 0x009896800000895d */ /* 0x008fea0003900000 */
[----:B------:R-:W3:Y:S02]  /*8760*/  @!P0 SYNCS.PHASECHK.TRANS64 P0, [R0+URZ+0xc8], R2 ;  /* 0x0000c802000085a7 */ /* 0x000ee400080010ff */
[----:B---3--:R-:W-:Y:S05]  /*8770*/  @!P0 BRA `(.L_x_175) ;  /* 0xfffffffc00f08947 */ /* 0x008fea000383ffff */
[----:B------:R-:W-:Y:S05]  /*8780*/  BRA `(.L_x_78) ;  /* 0xffffffbc00847947 */ /* 0x000fea000383ffff */
.L_x_82:
[----:B------:R-:W-:Y:S07]  /*8790*/  MOV R0, UR7 ;  /* 0x0000000700007c02 */ /* 0x000fee0008000f00 */
.L_x_176:
[----:B-1----:R1:W2:Y:S02]  /*87a0*/  SYNCS.PHASECHK.TRANS64.TRYWAIT P0, [R0+URZ+0xa0], R14 ;  /* 0x0000a00e000075a7 */ /* 0x0022a400080011ff */
[----:B--2---:R-:W-:Y:S05]  /*87b0*/  @!P0 NANOSLEEP.SYNCS 0x989680 ;  /* 0x009896800000895d */ /* 0x004fea0003900000 */
[----:B------:R-:W2:Y:S02]  /*87c0*/  @!P0 SYNCS.PHASECHK.TRANS64 P0, [R0+URZ+0xa0], R14 ;  /* 0x0000a00e000085a7 */ /* 0x000ea400080010ff */
[----:B--2---:R-:W-:Y:S05]  /*87d0*/  @!P0 BRA `(.L_x_176) ;  /* 0xfffffffc00f08947 */ /* 0x004fea000383ffff */
[----:B------:R-:W-:Y:S05]  /*87e0*/  BRA `(.L_x_177) ;  /* 0xffffffbc00fc7947 */ /* 0x000fea000383ffff */
.L_x_83:
[----:B------:R-:W-:Y:S07]  /*87f0*/  MOV R0, UR7 ;  /* 0x0000000700007c02 */ /* 0x000fee0008000f00 */
.L_x_178:
[----:B-1----:R1:W2:Y:S02]  /*8800*/  SYNCS.PHASECHK.TRANS64.TRYWAIT P0, [R0+URZ+0xa8], R14 ;  /* 0x0000a80e000075a7 */ /* 0x0022a400080011ff */
[----:B--2---:R-:W-:Y:S05]  /*8810*/  @!P0 NANOSLEEP.SYNCS 0x989680 ;  /* 0x009896800000895d */ /* 0x004fea0003900000 */
[----:B------:R-:W2:Y:S02]  /*8820*/  @!P0 SYNCS.PHASECHK.TRANS64 P0, [R0+URZ+0xa8], R14 ;  /* 0x0000a80e000085a7 */ /* 0x000ea400080010ff */
[----:B--2---:R-:W-:Y:S05]  /*8830*/  @!P0 BRA `(.L_x_178) ;  /* 0xfffffffc00f08947 */ /* 0x004fea000383ffff */
[----:B------:R-:W-:Y:S05]  /*8840*/  BRA `(.L_x_179) ;  /* 0xffffffc000387947 */ /* 0x000fea000383ffff */
.L_x_84:
[----:B------:R-:W-:Y:S07]  /*8850*/  MOV R0, UR7 ;  /* 0x0000000700007c02 */ /* 0x000fee0008000f00 */
.L_x_180:
[----:B-1----:R1:W2:Y:S02]  /*8860*/  SYNCS.PHASECHK.TRANS64.TRYWAIT P0, [R0+URZ+0xb0], R14 ;  /* 0x0000b00e000075a7 */ /* 0x0022a400080011ff */
[----:B--2---:R-:W-:Y:S05]  /*8870*/  @!P0 NANOSLEEP.SYNCS 0x989680 ;  /* 0x009896800000895d */ /* 0x004fea0003900000 */
[----:B------:R-:W2:Y:S02]  /*8880*/  @!P0 SYNCS.PHASECHK.TRANS64 P0, [R0+URZ+0xb0], R14 ;  /* 0x0000b00e000085a7 */ /* 0x000ea400080010ff */
[----:B--2---:R-:W-:Y:S05]  /*8890*/  @!P0 BRA `(.L_x_180) ;  /* 0xfffffffc00f08947 */ /* 0x004fea000383ffff */
[----:B------:R-:W-:Y:S05]  /*88a0*/  BRA `(.L_x_181) ;  /* 0xffffffc0007c7947 */ /* 0x000fea000383ffff */
.L_x_85:
[----:B------:R-:W-:Y:S07]  /*88b0*/  MOV R0, UR7 ;  /* 0x0000000700007c02 */ /* 0x000fee0008000f00 */
.L_x_182:
[----:B-1----:R1:W2:Y:S02]  /*88c0*/  SYNCS.PHASECHK.TRANS64.TRYWAIT P0, [R0+URZ+0xb8], R14 ;  /* 0x0000b80e000075a7 */ /* 0x0022a400080011ff */
[----:B--2---:R-:W-:Y:S05]  /*88d0*/  @!P0 NANOSLEEP.SYNCS 0x989680 ;  /* 0x009896800000895d */ /* 0x004fea0003900000 */
[----:B------:R-:W2:Y:S02]  /*88e0*/  @!P0 SYNCS.PHASECHK.TRANS64 P0, [R0+URZ+0xb8], R14 ;  /* 0x0000b80e000085a7 */ /* 0x000ea400080010ff */
[----:B--2---:R-:W-:Y:S05]  /*88f0*/  @!P0 BRA `(.L_x_182) ;  /* 0xfffffffc00f08947 */ /* 0x004fea000383ffff */
[----:B------:R-:W-:Y:S05]  /*8900*/  BRA `(.L_x_183) ;  /* 0xffffffc400007947 */ /* 0x000fea000383ffff */
.L_x_87:
[----:B------:R-:W-:-:S07]  /*8910*/  MOV R0, UR7 ;  /* 0x0000000700007c02 */ /* 0x000fce0008000f00 */
.L_x_184:
[----:B-1----:R1:W3:Y:S02]  /*8920*/  SYNCS.PHASECHK.TRANS64.TRYWAIT P0, [R0+URZ+0xa0], R2 ;  /* 0x0000a002000075a7 */ /* 0x0022e400080011ff */
[----:B---3--:R-:W-:Y:S05]  /*8930*/  @!P0 NANOSLEEP.SYNCS 0x989680 ;  /* 0x009896800000895d */ /* 0x008fea0003900000 */
[----:B------:R-:W3:Y:S02]  /*8940*/  @!P0 SYNCS.PHASECHK.TRANS64 P0, [R0+URZ+0xa0], R2 ;  /* 0x0000a002000085a7 */ /* 0x000ee400080010ff */
[----:B---3--:R-:W-:Y:S05]  /*8950*/  @!P0 BRA `(.L_x_184) ;  /* 0xfffffffc00f08947 */ /* 0x008fea000383ffff */
[----:B------:R-:W-:Y:S05]  /*8960*/  BRA `(.L_x_185) ;  /* 0xffffffc400707947 */ /* 0x000fea000383ffff */
.L_x_88:
[----:B-1----:R-:W-:-:S07]  /*8970*/  MOV R0, UR7 ;  /* 0x0000000700007c02 */ /* 0x002fce0008000f00 */
.L_x_186:
[----:B-1----:R1:W3:Y:S02]  /*8980*/  SYNCS.PHASECHK.TRANS64.TRYWAIT P0, [R0+URZ+0xa8], R2 ;  /* 0x0000a802000075a7 */ /* 0x0022e400080011ff */
[----:B---3--:R-:W-:Y:S05]  /*8990*/  @!P0 NANOSLEEP.SYNCS 0x989680 ;  /* 0x009896800000895d */ /* 0x008fea0003900000 */
[----:B------:R-:W3:Y:S02]  /*89a0*/  @!P0 SYNCS.PHASECHK.TRANS64 P0, [R0+URZ+0xa8], R2 ;  /* 0x0000a802000085a7 */ /* 0x000ee400080010ff */
[----:B---3--:R-:W-:Y:S05]  /*89b0*/  @!P0 BRA `(.L_x_186) ;  /* 0xfffffffc00f08947 */ /* 0x008fea000383ffff */
[----:B------:R-:W-:Y:S05]  /*89c0*/  BRA `(.L_x_187) ;  /* 0xffffffc400607947 */ /* 0x000fea000383ffff */
.L_x_89:
[----:B-1----:R-:W-:-:S07]  /*89d0*/  MOV R0, UR7 ;  /* 0x0000000700007c02 */ /* 0x002fce0008000f00 */
.L_x_188:
[----:B-1----:R1:W3:Y:S02]  /*89e0*/  SYNCS.PHASECHK.TRANS64.TRYWAIT P0, [R0+URZ+0xb0], R2 ;  /* 0x0000b002000075a7 */ /* 0x0022e400080011ff */
[----:B---3--:R-:W-:Y:S05]  /*89f0*/  @!P0 NANOSLEEP.SYNCS 0x989680 ;  /* 0x009896800000895d */ /* 0x008fea0003900000 */
[----:B------:R-:W3:Y:S02]  /*8a00*/  @!P0 SYNCS.PHASECHK.TRANS64 P0, [R0+URZ+0xb0], R2 ;  /* 0x0000b002000085a7 */ /* 0x000ee400080010ff */
[----:B---3--:R-:W-:Y:S05]  /*8a10*/  @!P0 BRA `(.L_x_188) ;  /* 0xfffffffc00f08947 */ /* 0x008fea000383ffff */
[----:B------:R-:W-:Y:S05]  /*8a20*/  BRA `(.L_x_189) ;  /* 0xffffffc400507947 */ /* 0x000fea000383ffff */
.L_x_91:
[----:B--2---:R2:W4:Y:S02]  /*8a30*/  SYNCS.PHASECHK.TRANS64.TRYWAIT P0, [R0+URZ+0xd0], R2 ;  /* 0x0000d002000075a7 */ /* 0x00452400080011ff */
[----:B----4-:R-:W-:Y:S05]  /*8a40*/  @!P0 NANOSLEEP.SYNCS 0x989680 ;  /* 0x009896800000895d */ /* 0x010fea0003900000 */
[----:B------:R-:W4:Y:S02]  /*8a50*/  @!P0 SYNCS.PHASECHK.TRANS64 P0, [R0+URZ+0xd0], R2 ;  /* 0x0000d002000085a7 */ /* 0x000f2400080010ff */
[----:B----4-:R-:W-:Y:S05]  /*8a60*/  @!P0 BRA `(.L_x_91) ;  /* 0xfffffffc00f08947 */ /* 0x010fea000383ffff */
[----:B------:R-:W-:Y:S05]  /*8a70*/  BRA `(.L_x_190) ;  /* 0xffffffc800187947 */ /* 0x000fea000383ffff */
.L_x_102:
[----:B-1----:R-:W-:Y:S04]  /*8a80*/  MOV R2, UR36 ;  /* 0x0000002400027c02 */ /* 0x002fe80008000f00 */
[----:B------:R1:W3:Y:S03]  /*8a90*/  SYNCS.PHASECHK.TRANS64.TRYWAIT P1, [R2+URZ+0x80], R3 ;  /* 0x00008003020075a7 */ /* 0x0002e600080211ff */
[----:B---3--:R-:W-:Y:S05]  /*8aa0*/  @!P1 NANOSLEEP.SYNCS 0x989680 ;  /* 0x009896800000995d */ /* 0x008fea0003900000 */
[----:B------:R-:W3:Y:S02]  /*8ab0*/  @!P1 SYNCS.PHASECHK.TRANS64 P1, [R2+URZ+0x80], R3 ;  /* 0x00008003020095a7 */ /* 0x000ee400080210ff */
[----:B---3--:R-:W-:Y:S05]  /*8ac0*/  @!P1 BRA `(.L_x_102) ;  /* 0xfffffffc00ec9947 */ /* 0x008fea000383ffff */
[----:B------:R-:W-:Y:S05]  /*8ad0*/  BRA `(.L_x_101) ;  /* 0xffffffd400247947 */ /* 0x000fea000383ffff */
.L_x_104:
[----:B-1----:R1:W4:Y:S02]  /*8ae0*/  SYNCS.PHASECHK.TRANS64.TRYWAIT P0, [R84+URZ+0xf0], R0 ;  /* 0x0000f000540075a7 */ /* 0x00232400080011ff */
[----:B----4-:R-:W-:Y:S05]  /*8af0*/  @!P0 NANOSLEEP.SYNCS 0x989680 ;  /* 0x009896800000895d */ /* 0x010fea0003900000 */
[----:B------:R-:W4:Y:S02]  /*8b00*/  @!P0 SYNCS.PHASECHK.TRANS64 P0, [R84+URZ+0xf0], R0 ;  /* 0x0000f000540085a7 */ /* 0x000f2400080010ff */
[----:B----4-:R-:W-:Y:S05]  /*8b10*/  @!P0 BRA `(.L_x_104) ;  /* 0xfffffffc00f08947 */ /* 0x010fea000383ffff */
[----:B------:R-:W-:Y:S05]  /*8b20*/  BRA `(.L_x_103) ;  /* 0xffffffd4004c7947 */ /* 0x000fea000383ffff */
.L_x_113:
[----:B-1----:R1:W2:Y:S02]  /*8b30*/  SYNCS.PHASECHK.TRANS64.TRYWAIT P0, [R2+URZ+0x80], R0 ;  /* 0x00008000020075a7 */ /* 0x0022a400080011ff */
[----:B--2---:R-:W-:Y:S05]  /*8b40*/  @!P0 NANOSLEEP.SYNCS 0x989680 ;  /* 0x009896800000895d */ /* 0x004fea0003900000 */
[----:B------:R-:W2:Y:S02]  /*8b50*/  @!P0 SYNCS.PHASECHK.TRANS64 P0, [R2+URZ+0x80], R0 ;  /* 0x00008000020085a7 */ /* 0x000ea400080010ff */
[----:B--2---:R-:W-:Y:S05]  /*8b60*/  @!P0 BRA `(.L_x_113) ;  /* 0xfffffffc00f08947 */ /* 0x004fea000383ffff */
[----:B------:R-:W-:Y:S05]  /*8b70*/  BRA `(.L_x_112) ;  /* 0xffffffd800e87947 */ /* 0x000fea000383ffff */
.L_x_121:
[----:B-1----:R1:W2:Y:S02]  /*8b80*/  SYNCS.PHASECHK.TRANS64.TRYWAIT P0, [R0+URZ+0x80], R6 ;  /* 0x00008006000075a7 */ /* 0x0022a400080011ff */
[----:B--2---:R-:W-:Y:S05]  /*8b90*/  @!P0 NANOSLEEP.SYNCS 0x989680 ;  /* 0x009896800000895d */ /* 0x004fea0003900000 */
[----:B------:R-:W2:Y:S02]  /*8ba0*/  @!P0 SYNCS.PHASECHK.TRANS64 P0, [R0+URZ+0x80], R6 ;  /* 0x00008006000085a7 */ /* 0x000ea400080010ff */
[----:B--2---:R-:W-:Y:S05]  /*8bb0*/  @!P0 BRA `(.L_x_121) ;  /* 0xfffffffc00f08947 */ /* 0x004fea000383ffff */
[----:B------:R-:W-:Y:S05]  /*8bc0*/  BRA `(.L_x_120) ;  /* 0xffffffe000a87947 */ /* 0x000fea000383ffff */
.L_x_129:
[----:B-1----:R1:W2:Y:S02]  /*8bd0*/  SYNCS.PHASECHK.TRANS64.TRYWAIT P0, [R0+URZ+0x80], R5 ;  /* 0x00008005000075a7 */ /* 0x0022a400080011ff */
[----:B--2---:R-:W-:Y:S05]  /*8be0*/  @!P0 NANOSLEEP.SYNCS 0x989680 ;  /* 0x009896800000895d */ /* 0x004fea0003900000 */
[----:B------:R-:W2:Y:S02]  /*8bf0*/  @!P0 SYNCS.PHASECHK.TRANS64 P0, [R0+URZ+0x80], R5 ;  /* 0x00008005000085a7 */ /* 0x000ea400080010ff */
[----:B--2---:R-:W-:Y:S05]  /*8c00*/  @!P0 BRA `(.L_x_129) ;  /* 0xfffffffc00f08947 */ /* 0x004fea000383ffff */
[----:B------:R-:W-:Y:S05]  /*8c10*/  BRA `(.L_x_128) ;  /* 0xffffffe800687947 */ /* 0x000fea000383ffff */
        .weak           $__internal_0_$__cuda_sm10x_tcgen05_guardrail_trap_col_being_dealloced_not_returned_by_alloc
        .type           $__internal_0_$__cuda_sm10x_tcgen05_guardrail_trap_col_being_dealloced_not_returned_by_alloc,@function
        .size           $__internal_0_$__cuda_sm10x_tcgen05_guardrail_trap_col_being_dealloced_not_returned_by_alloc,($__internal_1_$__cuda_sm10x_tcgen05_guardrail_trap_phase_invalid_during_alloc - $__internal_0_$__cuda_sm10x_tcgen05_guardrail_trap_col_being_dealloced_not_returned_by_alloc)
$__internal_0_$__cuda_sm10x_tcgen05_guardrail_trap_col_being_dealloced_not_returned_by_alloc:
[----:B------:R-:W-:Y:S05]  /*8c20*/  BPT.TRAP 0x1 ;  /* 0x000000040000795c */ /* 0x000fea0000300000 */
[----:B------:R-:W-:-:S04]  /*8c30*/  HFMA2 R3, -RZ, RZ, 0, 0 ;  /* 0x00000000ff037431 */ /* 0x000fc800000001ff */
[----:B------:R-:W-:Y:S05]  /*8c40*/  RET.REL.NODEC R2 `(_ZN7cutlass13device_kernelINS_4gemm6kernel13GemmUniversalIN4cute5tupleIJiiiiEEENS1_10collective13CollectiveMmaINS1_35MainloopSm100TmaUmmaWarpSpecializedILi8ELi2ELi4ENS5_IJNS4_1CILi1EEESB_SB_EEEEENS5_IJNSA_ILi128EEENSA_ILi64EEENSA_ILi32EEEEEEfNS5_IJSB_llEEEfSI_NS4_8TiledMMAINS4_8MMA_AtomIJNS4_17SM100_MMA_TF32_SSINS_10tfloat32_tESM_fLi128ELi64ELNS4_4UMMA5MajorE1ELSO_1ELNSN_7ScaleInE0ELSP_0EEEEEENS4_6LayoutISC_NS5_IJNSA_ILi0EEEST_ST_EEEEENS5_IJNS4_10UnderscoreESW_SW_EEEEENS4_13SM90_TMA_LOADENS4_14ComposedLayoutINS4_7SwizzleILi2ELi5ELi2EEENS4_18smem_ptr_flag_bitsILi32EEENSS_INS5_IJSG_NSA_ILi4EEEEEENS5_IJSB_SG_EEEEEEEvNS4_8identityESZ_S19_vS1A_EENS_8epilogue10collective18CollectiveEpilogueINS1C_23Sm100TmaWarpSpecializedILi4ELi2ELi16ELb1ELb0EEEJSH_NS5_IJNSS_ISE_SB_EENSS_INSA_ILi16EEESB_EEEEEfNS5_IJlSB_lEEEfS1L_NS1C_6fusion15FusionCallbacksIS1G_NS1M_17LinearCombinationIffffLNS_15FloatRoundStyleE2EEESH_S1K_JEEENS4_5SM1004TMEM4LOAD26SM100_TMEM_LOAD_32dp32b16xESZ_NS10_INS11_ILi2ELi4ELi3EEES14_NSS_INS5_IJNSA_ILi8EEES1I_EEENS5_IJS1I_SB_EEEEEEENS4_39AutoVectorizingCopyWithAssumedAlignmentILi128EEENS4_14SM90_TMA_STOREES21_S23_S23_EEEvvEEEEvNT_6ParamsE) ;  /* 0xffffff7002ec7950 */ /* 0x000fea0003c3ffff */
        .weak           $__internal_1_$__cuda_sm10x_tcgen05_guardrail_trap_phase_invalid_during_alloc
        .type           $__internal_1_$__cuda_sm10x_tcgen05_guardrail_trap_phase_invalid_during_alloc,@function
        .size           $__internal_1_$__cuda_sm10x_tcgen05_guardrail_trap_phase_invalid_during_alloc,($__internal_2_$__cuda_sm10x_tcgen05_guardrail_trap_unallocated_columns_being_dealloced - $__internal_1_$__cuda_sm10x_tcgen05_guardrail_trap_phase_invalid_during_alloc)
$__internal_1_$__cuda_sm10x_tcgen05_guardrail_trap_phase_invalid_during_alloc:
[----:B------:R-:W-:Y:S05]  /*8c50*/  BPT.TRAP 0x1 ;  /* 0x000000040000795c */ /* 0x000fea0000300000 */
[----:B------:R-:W-:-:S04]  /*8c60*/  MOV R3, 0x0 ;  /* 0x0000000000037802 */ /* 0x000fc80000000f00 */
[----:B------:R-:W-:Y:S05]  /*8c70*/  RET.REL.NODEC R2 `(_ZN7cutlass13device_kernelINS_4gemm6kernel13GemmUniversalIN4cute5tupleIJiiiiEEENS1_10collective13CollectiveMmaINS1_35MainloopSm100TmaUmmaWarpSpecializedILi8ELi2ELi4ENS5_IJNS4_1CILi1EEESB_SB_EEEEENS5_IJNSA_ILi128EEENSA_ILi64EEENSA_ILi32EEEEEEfNS5_IJSB_llEEEfSI_NS4_8TiledMMAINS4_8MMA_AtomIJNS4_17SM100_MMA_TF32_SSINS_10tfloat32_tESM_fLi128ELi64ELNS4_4UMMA5MajorE1ELSO_1ELNSN_7ScaleInE0ELSP_0EEEEEENS4_6LayoutISC_NS5_IJNSA_ILi0EEEST_ST_EEEEENS5_IJNS4_10UnderscoreESW_SW_EEEEENS4_13SM90_TMA_LOADENS4_14ComposedLayoutINS4_7SwizzleILi2ELi5ELi2EEENS4_18smem_ptr_flag_bitsILi32EEENSS_INS5_IJSG_NSA_ILi4EEEEEENS5_IJSB_SG_EEEEEEEvNS4_8identityESZ_S19_vS1A_EENS_8epilogue10collective18CollectiveEpilogueINS1C_23Sm100TmaWarpSpecializedILi4ELi2ELi16ELb1ELb0EEEJSH_NS5_IJNSS_ISE_SB_EENSS_INSA_ILi16EEESB_EEEEEfNS5_IJlSB_lEEEfS1L_NS1C_6fusion15FusionCallbacksIS1G_NS1M_17LinearCombinationIffffLNS_15FloatRoundStyleE2EEESH_S1K_JEEENS4_5SM1004TMEM4LOAD26SM100_TMEM_LOAD_32dp32b16xESZ_NS10_INS11_ILi2ELi4ELi3EEES14_NSS_INS5_IJNSA_ILi8EEES1I_EEENS5_IJS1I_SB_EEEEEEENS4_39AutoVectorizingCopyWithAssumedAlignmentILi128EEENS4_14SM90_TMA_STOREES21_S23_S23_EEEvvEEEEvNT_6ParamsE) ;  /* 0xffffff7002e07950 */ /* 0x000fea0003c3ffff */
        .weak           $__internal_2_$__cuda_sm10x_tcgen05_guardrail_trap_unallocated_columns_being_dealloced
        .type           $__internal_2_$__cuda_sm10x_tcgen05_guardrail_trap_unallocated_columns_being_dealloced,@function
        .size           $__internal_2_$__cuda_sm10x_tcgen05_guardrail_trap_unallocated_columns_being_dealloced,(.L_x_192 - $__internal_2_$__cuda_sm10x_tcgen05_guardrail_trap_unallocated_columns_being_dealloced)
$__internal_2_$__cuda_sm10x_tcgen05_guardrail_trap_unallocated_columns_being_dealloced:
[----:B------:R-:W-:Y:S05]  /*8c80*/  BPT.TRAP 0x1 ;  /* 0x000000040000795c */ /* 0x000fea0000300000 */
[----:B------:R-:W-:-:S04]  /*8c90*/  HFMA2 R3, -RZ, RZ, 0, 0 ;  /* 0x00000000ff037431 */ /* 0x000fc800000001ff */
[----:B------:R-:W-:Y:S05]  /*8ca0*/  RET.REL.NODEC R2 `(_ZN7cutlass13device_kernelINS_4gemm6kernel13GemmUniversalIN4cute5tupleIJiiiiEEENS1_10collective13CollectiveMmaINS1_35MainloopSm100TmaUmmaWarpSpecializedILi8ELi2ELi4ENS5_IJNS4_1CILi1EEESB_SB_EEEEENS5_IJNSA_ILi128EEENSA_ILi64EEENSA_ILi32EEEEEEfNS5_IJSB_llEEEfSI_NS4_8TiledMMAINS4_8MMA_AtomIJNS4_17SM100_MMA_TF32_SSINS_10tfloat32_tESM_fLi128ELi64ELNS4_4UMMA5MajorE1ELSO_1ELNSN_7ScaleInE0ELSP_0EEEEEENS4_6LayoutISC_NS5_IJNSA_ILi0EEEST_ST_EEEEENS5_IJNS4_10UnderscoreESW_SW_EEEEENS4_13SM90_TMA_LOADENS4_14ComposedLayoutINS4_7SwizzleILi2ELi5ELi2EEENS4_18smem_ptr_flag_bitsILi32EEENSS_INS5_IJSG_NSA_ILi4EEEEEENS5_IJSB_SG_EEEEEEEvNS4_8identityESZ_S19_vS1A_EENS_8epilogue10collective18CollectiveEpilogueINS1C_23Sm100TmaWarpSpecializedILi4ELi2ELi16ELb1ELb0EEEJSH_NS5_IJNSS_ISE_SB_EENSS_INSA_ILi16EEESB_EEEEEfNS5_IJlSB_lEEEfS1L_NS1C_6fusion15FusionCallbacksIS1G_NS1M_17LinearCombinationIffffLNS_15FloatRoundStyleE2EEESH_S1K_JEEENS4_5SM1004TMEM4LOAD26SM100_TMEM_LOAD_32dp32b16xESZ_NS10_INS11_ILi2ELi4ELi3EEES14_NSS_INS5_IJNSA_ILi8EEES1I_EEENS5_IJS1I_SB_EEEEEEENS4_39AutoVectorizingCopyWithAssumedAlignmentILi128EEENS4_14SM90_TMA_STOREES21_S23_S23_EEEvvEEEEvNT_6ParamsE) ;  /* 0xffffff7002d47950 */ /* 0x000fea0003c3ffff */
.L_x_191:
[----:B------:R-:W-:-:S00]  /*8cb0*/  BRA `(.L_x_191) ;  /* 0xfffffffc00fc7947 */ /* 0x000fc0000383ffff */
[----:B------:R-:W-:-:S00]  /*8cc0*/  NOP ;  /* 0x0000000000007918 */ /* 0x000fc00000000000 */
        /* <DEDUP_REMOVED lines=11> */
.L_x_192:


//--------------------- .nv.global.init           --------------------------
	.section	.nv.global.init,"aw",@progbits
.nv.global.init:
	.type		$str$27,@object
	.size		$str$27,($str$28 - $str$27)
$str$27:
        /*0000*/ 	.byte	0x28, 0x61, 0x64, 0x64, 0x72, 0x65, 0x73, 0x73, 0x20, 0x26, 0x20, 0x6d, 0x61, 0x73, 0x6b, 0x29
        /*0010*/ 	.byte	0x20, 0x3d, 0x3d, 0x20, 0x30, 0x00
	.type		$str$28,@object
	.size		$str$28,($str$26 - $str$28)
$str$28:
        /*0016*/ 	.byte	0x2f, 0x74, 0x6d, 0x70, 0x2f, 0x63, 0x75, 0x74, 0x6c, 0x61, 0x73, 0x73, 0x5f, 0x73, 0x77, 0x65
        /*0026*/ 	.byte	0x65, 0x70, 0x5f, 0x73, 0x72, 0x63, 0x2f, 0x69, 0x6e, 0x63, 0x6c, 0x75, 0x64, 0x65, 0x2f, 0x63
        /*0036*/ 	.byte	0x75, 0x74, 0x65, 0x2f, 0x70, 0x6f, 0x69, 0x6e, 0x74, 0x65, 0x72, 0x5f, 0x66, 0x6c, 0x61, 0x67
        /*0046*/ 	.byte	0x67, 0x65, 0x64, 0x2e, 0x68, 0x70, 0x70, 0x00
	.type		$str$26,@object
	.size		$str$26,($str$25 - $str$26)
$str$26:
        /*004e*/ 	.byte	0x2f, 0x74, 0x6d, 0x70, 0x2f, 0x63, 0x75, 0x74, 0x6c, 0x61, 0x73, 0x73, 0x5f, 0x73, 0x77, 0x65
        /*005e*/ 	.byte	0x65, 0x70, 0x5f, 0x73, 0x72, 0x63, 0x2f, 0x69, 0x6e, 0x63, 0x6c, 0x75, 0x64, 0x65, 0x2f, 0x63
        /*006e*/ 	.byte	0x75, 0x74, 0x65, 0x2f, 0x61, 0x74, 0x6f, 0x6d, 0x2f, 0x63, 0x6f, 0x70, 0x79, 0x5f, 0x74, 0x72
        /*007e*/ 	.byte	0x61, 0x69, 0x74, 0x73, 0x5f, 0x73, 0x6d, 0x31, 0x30, 0x30, 0x2e, 0x68, 0x70, 0x70, 0x00
	.type		$str$25,@object
	.size		$str$25,(__unnamed_1 - $str$25)
$str$25:
        /*008d*/ 	.byte	0x28, 0x28, 0x75, 0x69, 0x6e, 0x74, 0x33, 0x32, 0x5f, 0x74, 0x28, 0x74, 0x68, 0x72, 0x65, 0x61
        /*009d*/ 	.byte	0x64, 0x49, 0x64, 0x78, 0x2e, 0x78, 0x29, 0x20, 0x2f, 0x20, 0x33, 0x32, 0x29, 0x20, 0x25, 0x20
        /*00ad*/ 	.byte	0x34, 0x29, 0x20, 0x3d, 0x3d, 0x20, 0x28, 0x28, 0x28, 0x74, 0x6d, 0x65, 0x6d, 0x5f, 0x61, 0x64
        /*00bd*/ 	.byte	0x64, 0x72, 0x20, 0x3e, 0x3e, 0x20, 0x31, 0x36, 0x29, 0x20, 0x2f, 0x20, 0x33, 0x32, 0x29, 0x20
        /*00cd*/ 	.byte	0x25, 0x20, 0x34, 0x29, 0x00
	.type		__unnamed_1,@object
	.size		__unnamed_1,(__unnamed_2 - __unnamed_1)
__unnamed_1:
        /*00d2*/ 	.byte	0x61, 0x75, 0x74, 0x6f, 0x20, 0x63, 0x75, 0x74, 0x65, 0x3a, 0x3a, 0x61, 0x73, 0x5f, 0x70, 0x6f
        /* <DEDUP_REMOVED lines=23> */
        /*0252*/ 	.byte	0x43, 0x3c, 0x32, 0x30, 0x34, 0x38, 0x3e, 0x3e, 0x3e, 0x3e, 0x5d, 0x00
	.type		__unnamed_2,@object
	.size		__unnamed_2,(.L_2 - __unnamed_2)
__unnamed_2:
        /* <DEDUP_REMOVED lines=42> */
        /*04fe*/ 	.byte	0x3e, 0x5d, 0x00
.L_2:


//--------------------- .nv.shared._ZN7cutlass13device_kernelINS_4gemm6kernel13GemmUniversalIN4cute5tupleIJiiiiEEENS1_10collective13CollectiveMmaINS1_35MainloopSm100TmaUmmaWarpSpecializedILi8ELi2ELi4ENS5_IJNS4_1CILi1EEESB_SB_EEEEENS5_IJNSA_ILi128EEENSA_ILi64EEENSA_ILi32EEEEEEfNS5_IJSB_llEEEfSI_NS4_8TiledMMAINS4_8MMA_AtomIJNS4_17SM100_MMA_TF32_SSINS_10tfloat32_tESM_fLi128ELi64ELNS4_4UMMA5MajorE1ELSO_1ELNSN_7ScaleInE0ELSP_0EEEEEENS4_6LayoutISC_NS5_IJNSA_ILi0EEEST_ST_EEEEENS5_IJNS4_10UnderscoreESW_SW_EEEEENS4_13SM90_TMA_LOADENS4_14ComposedLayoutINS4_7SwizzleILi2ELi5ELi2EEENS4_18smem_ptr_flag_bitsILi32EEENSS_INS5_IJSG_NSA_ILi4EEEEEENS5_IJSB_SG_EEEEEEEvNS4_8identityESZ_S19_vS1A_EENS_8epilogue10collective18CollectiveEpilogueINS1C_23Sm100TmaWarpSpecializedILi4ELi2ELi16ELb1ELb0EEEJSH_NS5_IJNSS_ISE_SB_EENSS_INSA_ILi16EEESB_EEEEEfNS5_IJlSB_lEEEfS1L_NS1C_6fusion15FusionCallbacksIS1G_NS1M_17LinearCombinationIffffLNS_15FloatRoundStyleE2EEESH_S1K_JEEENS4_5SM1004TMEM4LOAD26SM100_TMEM_LOAD_32dp32b16xESZ_NS10_INS11_ILi2ELi4ELi3EEES14_NSS_INS5_IJNSA_ILi8EEES1I_EEENS5_IJS1I_SB_EEEEEEENS4_39AutoVectorizingCopyWithAssumedAlignmentILi128EEENS4_14SM90_TMA_STOREES21_S23_S23_EEEvvEEEEvNT_6ParamsE --------------------------
	.section	.nv.shared._ZN7cutlass13device_kernelINS_4gemm6kernel13GemmUniversalIN4cute5tupleIJiiiiEEENS1_10collective13CollectiveMmaINS1_35MainloopSm100TmaUmmaWarpSpecializedILi8ELi2ELi4ENS5_IJNS4_1CILi1EEESB_SB_EEEEENS5_IJNSA_ILi128EEENSA_ILi64EEENSA_ILi32EEEEEEfNS5_IJSB_llEEEfSI_NS4_8TiledMMAINS4_8MMA_AtomIJNS4_17SM100_MMA_TF32_SSINS_10tfloat32_tESM_fLi128ELi64ELNS4_4UMMA5MajorE1ELSO_1ELNSN_7ScaleInE0ELSP_0EEEEEENS4_6LayoutISC_NS5_IJNSA_ILi0EEEST_ST_EEEEENS5_IJNS4_10UnderscoreESW_SW_EEEEENS4_13SM90_TMA_LOADENS4_14ComposedLayoutINS4_7SwizzleILi2ELi5ELi2EEENS4_18smem_ptr_flag_bitsILi32EEENSS_INS5_IJSG_NSA_ILi4EEEEEENS5_IJSB_SG_EEEEEEEvNS4_8identityESZ_S19_vS1A_EENS_8epilogue10collective18CollectiveEpilogueINS1C_23Sm100TmaWarpSpecializedILi4ELi2ELi16ELb1ELb0EEEJSH_NS5_IJNSS_ISE_SB_EENSS_INSA_ILi16EEESB_EEEEEfNS5_IJlSB_lEEEfS1L_NS1C_6fusion15FusionCallbacksIS1G_NS1M_17LinearCombinationIffffLNS_15FloatRoundStyleE2EEESH_S1K_JEEENS4_5SM1004TMEM4LOAD26SM100_TMEM_LOAD_32dp32b16xESZ_NS10_INS11_ILi2ELi4ELi3EEES14_NSS_INS5_IJNSA_ILi8EEES1I_EEENS5_IJS1I_SB_EEEEEEENS4_39AutoVectorizingCopyWithAssumedAlignmentILi128EEENS4_14SM90_TMA_STOREES21_S23_S23_EEEvvEEEEvNT_6ParamsE,"aw",@nobits
	.sectionflags	@""
	.align	16
	.zero		1024


//--------------------- .nv.shared.reserved.0     --------------------------
	.section	.nv.shared.reserved.0,"aw",@nobits
	.weak		__nv_reservedSMEM_offset_0_alias
	.size		__nv_reservedSMEM_offset_0_alias, 0, 64
	.other		__nv_reservedSMEM_offset_0_alias,@"STO_CUDA_RESERVED_SHARED STV_DEFAULT"
__nv_reservedSMEM_offset_0_alias:
	.zero		0
.nv.shared.reserved.0:
	.zero		64
	.weak		__nv_reservedSMEM_tcgen05_partition
	.type		__nv_reservedSMEM_tcgen05_partition,@object
	.size		__nv_reservedSMEM_tcgen05_partition,(.L_0 - __nv_reservedSMEM_tcgen05_partition)
__nv_reservedSMEM_tcgen05_partition:
	.zero		32
.L_0:


//--------------------- .nv.global                --------------------------
	.section	.nv.global,"aw",@nobits
.nv.global:
	.type		_ZN40_INTERNAL_f8e479ce_4_k_cu_e97fff3f_354574cute1_E,@object
	.size		_ZN40_INTERNAL_f8e479ce_4_k_cu_e97fff3f_354574cute1_E,(_ZN40_INTERNAL_f8e479ce_4_k_cu_e97fff3f_354574cuda3std3__45__cpo6cbeginE - _ZN40_INTERNAL_f8e479ce_4_k_cu_e97fff3f_354574cute1_E)
_ZN40_INTERNAL_f8e479ce_4_k_cu_e97fff3f_354574cute1_E:
	.zero		1
	.type		_ZN40_INTERNAL_f8e479ce_4_k_cu_e97fff3f_354574cuda3std3__45__cpo6cbeginE,@object
	.size		_ZN40_INTERNAL_f8e479ce_4_k_cu_e97fff3f_354574cuda3std3__45__cpo6cbeginE,(_ZN40_INTERNAL_f8e479ce_4_k_cu_e97fff3f_354574cuda3std3__48in_placeE - _ZN40_INTERNAL_f8e479ce_4_k_cu_e97fff3f_354574cuda3std3__45__cpo6cbeginE)
_ZN40_INTERNAL_f8e479ce_4_k_cu_e97fff3f_354574cuda3std3__45__cpo6cbeginE:
	.zero		1
	.type		_ZN40_INTERNAL_f8e479ce_4_k_cu_e97fff3f_354574cuda3std3__48in_placeE,@object
	.size		_ZN40_INTERNAL_f8e479ce_4_k_cu_e97fff3f_354574cuda3std3__48in_placeE,(_ZN40_INTERNAL_f8e479ce_4_k_cu_e97fff3f_354574cuda3std6ranges3__45__cpo9iter_moveE - _ZN40_INTERNAL_f8e479ce_4_k_cu_e97fff3f_354574cuda3std3__48in_placeE)
_ZN40_INTERNAL_f8e479ce_4_k_cu_e97fff3f_354574cuda3std3__48in_placeE:
	.zero		1
	.type		_ZN40_INTERNAL_f8e479ce_4_k_cu_e97fff3f_354574cuda3std6ranges3__45__cpo9iter_moveE,@object
	.size		_ZN40_INTERNAL_f8e479ce_4_k_cu_e97fff3f_354574cuda3std6ranges3__45__cpo9iter_moveE,(_ZN40_INTERNAL_f8e479ce_4_k_cu_e97fff3f_354574cuda3std3__45__cpo5beginE - _ZN40_INTERNAL_f8e479ce_4_k_cu_e97fff3f_354574cuda3std6ranges3__45__cpo9iter_moveE)
_ZN40_INTERNAL_f8e479ce_4_k_cu_e97fff3f_354574cuda3std6ranges3__45__cpo9iter_moveE:
	.zero		1
	.type		_ZN40_INTERNAL_f8e479ce_4_k_cu_e97fff3f_354574cuda3std3__45__cpo5beginE,@object
	.size		_ZN40_INTERNAL_f8e479ce_4_k_cu_e97fff3f_354574cuda3std3__45__cpo5beginE,(_ZN40_INTERNAL_f8e479ce_4_k_cu_e97fff3f_354574cuda3std3__442_GLOBAL__N__f8e479ce_4_k_cu_e97fff3f_354576ignoreE - _ZN40_INTERNAL_f8e479ce_4_k_cu_e97fff3f_354574cuda3std3__45__cpo5beginE)
_ZN40_INTERNAL_f8e479ce_4_k_cu_e97fff3f_354574cuda3std3__45__cpo5beginE:
	.zero		1
	.type		_ZN40_INTERNAL_f8e479ce_4_k_cu_e97fff3f_354574cuda3std3__442_GLOBAL__N__f8e479ce_4_k_cu_e97fff3f_354576ignoreE,@object
	.size		_ZN40_INTERNAL_f8e479ce_4_k_cu_e97fff3f_354574cuda3std3__442_GLOBAL__N__f8e479ce_4_k_cu_e97fff3f_354576ignoreE,(_ZN40_INTERNAL_f8e479ce_4_k_cu_e97fff3f_354574cute7productE - _ZN40_INTERNAL_f8e479ce_4_k_cu_e97fff3f_354574cuda3std3__442_GLOBAL__N__f8e479ce_4_k_cu_e97fff3f_354576ignoreE)
_ZN40_INTERNAL_f8e479ce_4_k_cu_e97fff3f_354574cuda3std3__442_GLOBAL__N__f8e479ce_4_k_cu_e97fff3f_354576ignoreE:
	.zero		1
	.type		_ZN40_INTERNAL_f8e479ce_4_k_cu_e97fff3f_354574cute7productE,@object
	.size		_ZN40_INTERNAL_f8e479ce_4_k_cu_e97fff3f_354574cute7productE,(_ZN40_INTERNAL_f8e479ce_4_k_cu_e97fff3f_354574cuda3std3__45__cpo3endE - _ZN40_INTERNAL_f8e479ce_4_k_cu_e97fff3f_354574cute7productE)
_ZN40_INTERNAL_f8e479ce_4_k_cu_e97fff3f_354574cute7productE:
	.zero		1
	.type		_ZN40_INTERNAL_f8e479ce_4_k_cu_e97fff3f_354574cuda3std3__45__cpo3endE,@object
	.size		_ZN40_INTERNAL_f8e479ce_4_k_cu_e97fff3f_354574cuda3std3__45__cpo3endE,(_ZN40_INTERNAL_f8e479ce_4_k_cu_e97fff3f_354574cuda3std3__419piecewise_constructE - _ZN40_INTERNAL_f8e479ce_4_k_cu_e97fff3f_354574cuda3std3__45__cpo3endE)
_ZN40_INTERNAL_f8e479ce_4_k_cu_e97fff3f_354574cuda3std3__45__cpo3endE:
	.zero		1
	.type		_ZN40_INTERNAL_f8e479ce_4_k_cu_e97fff3f_354574cuda3std3__419piecewise_constructE,@object
	.size		_ZN40_INTERNAL_f8e479ce_4_k_cu_e97fff3f_354574cuda3std3__419piecewise_constructE,(_ZN40_INTERNAL_f8e479ce_4_k_cu_e97fff3f_354574cuda3std3__45__cpo4cendE - _ZN40_INTERNAL_f8e479ce_4_k_cu_e97fff3f_354574cuda3std3__419piecewise_constructE)
_ZN40_INTERNAL_f8e479ce_4_k_cu_e97fff3f_354574cuda3std3__419piecewise_constructE:
	.zero		1
	.type		_ZN40_INTERNAL_f8e479ce_4_k_cu_e97fff3f_354574cuda3std3__45__cpo4cendE,@object
	.size		_ZN40_INTERNAL_f8e479ce_4_k_cu_e97fff3f_354574cuda3std3__45__cpo4cendE,(_ZN40_INTERNAL_f8e479ce_4_k_cu_e97fff3f_354574cuda3std6ranges3__45__cpo4swapE - _ZN40_INTERNAL_f8e479ce_4_k_cu_e97fff3f_354574cuda3std3__45__cpo4cendE)
_ZN40_INTERNAL_f8e479ce_4_k_cu_e97fff3f_354574cuda3std3__45__cpo4cendE:
	.zero		1
	.type		_ZN40_INTERNAL_f8e479ce_4_k_cu_e97fff3f_354574cuda3std6ranges3__45__cpo4swapE,@object
	.size		_ZN40_INTERNAL_f8e479ce_4_k_cu_e97fff3f_354574cuda3std6ranges3__45__cpo4swapE,(.L_10 - _ZN40_INTERNAL_f8e479ce_4_k_cu_e97fff3f_354574cuda3std6ranges3__45__cpo4swapE)
_ZN40_INTERNAL_f8e479ce_4_k_cu_e97fff3f_354574cuda3std6ranges3__45__cpo4swapE:
	.zero		1
.L_10:


//--------------------- .nv.constant0._ZN7cutlass13device_kernelINS_4gemm6kernel13GemmUniversalIN4cute5tupleIJiiiiEEENS1_10collective13CollectiveMmaINS1_35MainloopSm100TmaUmmaWarpSpecializedILi8ELi2ELi4ENS5_IJNS4_1CILi1EEESB_SB_EEEEENS5_IJNSA_ILi128EEENSA_ILi64EEENSA_ILi32EEEEEEfNS5_IJSB_llEEEfSI_NS4_8TiledMMAINS4_8MMA_AtomIJNS4_17SM100_MMA_TF32_SSINS_10tfloat32_tESM_fLi128ELi64ELNS4_4UMMA5MajorE1ELSO_1ELNSN_7ScaleInE0ELSP_0EEEEEENS4_6LayoutISC_NS5_IJNSA_ILi0EEEST_ST_EEEEENS5_IJNS4_10UnderscoreESW_SW_EEEEENS4_13SM90_TMA_LOADENS4_14ComposedLayoutINS4_7SwizzleILi2ELi5ELi2EEENS4_18smem_ptr_flag_bitsILi32EEENSS_INS5_IJSG_NSA_ILi4EEEEEENS5_IJSB_SG_EEEEEEEvNS4_8identityESZ_S19_vS1A_EENS_8epilogue10collective18CollectiveEpilogueINS1C_23Sm100TmaWarpSpecializedILi4ELi2ELi16ELb1ELb0EEEJSH_NS5_IJNSS_ISE_SB_EENSS_INSA_ILi16EEESB_EEEEEfNS5_IJlSB_lEEEfS1L_NS1C_6fusion15FusionCallbacksIS1G_NS1M_17LinearCombinationIffffLNS_15FloatRoundStyleE2EEESH_S1K_JEEENS4_5SM1004TMEM4LOAD26SM100_TMEM_LOAD_32dp32b16xESZ_NS10_INS11_ILi2ELi4ELi3EEES14_NSS_INS5_IJNSA_ILi8EEES1I_EEENS5_IJS1I_SB_EEEEEEENS4_39AutoVectorizingCopyWithAssumedAlignmentILi128EEENS4_14SM90_TMA_STOREES21_S23_S23_EEEvvEEEEvNT_6ParamsE --------------------------
	.section	.nv.constant0._ZN7cutlass13device_kernelINS_4gemm6kernel13GemmUniversalIN4cute5tupleIJiiiiEEENS1_10collective13CollectiveMmaINS1_35MainloopSm100TmaUmmaWarpSpecializedILi8ELi2ELi4ENS5_IJNS4_1CILi1EEESB_SB_EEEEENS5_IJNSA_ILi128EEENSA_ILi64EEENSA_ILi32EEEEEEfNS5_IJSB_llEEEfSI_NS4_8TiledMMAINS4_8MMA_AtomIJNS4_17SM100_MMA_TF32_SSINS_10tfloat32_tESM_fLi128ELi64ELNS4_4UMMA5MajorE1ELSO_1ELNSN_7ScaleInE0ELSP_0EEEEEENS4_6LayoutISC_NS5_IJNSA_ILi0EEEST_ST_EEEEENS5_IJNS4_10UnderscoreESW_SW_EEEEENS4_13SM90_TMA_LOADENS4_14ComposedLayoutINS4_7SwizzleILi2ELi5ELi2EEENS4_18smem_ptr_flag_bitsILi32EEENSS_INS5_IJSG_NSA_ILi4EEEEEENS5_IJSB_SG_EEEEEEEvNS4_8identityESZ_S19_vS1A_EENS_8epilogue10collective18CollectiveEpilogueINS1C_23Sm100TmaWarpSpecializedILi4ELi2ELi16ELb1ELb0EEEJSH_NS5_IJNSS_ISE_SB_EENSS_INSA_ILi16EEESB_EEEEEfNS5_IJlSB_lEEEfS1L_NS1C_6fusion15FusionCallbacksIS1G_NS1M_17LinearCombinationIffffLNS_15FloatRoundStyleE2EEESH_S1K_JEEENS4_5SM1004TMEM4LOAD26SM100_TMEM_LOAD_32dp32b16xESZ_NS10_INS11_ILi2ELi4ELi3EEES14_NSS_INS5_IJNSA_ILi8EEES1I_EEENS5_IJS1I_SB_EEEEEEENS4_39AutoVectorizingCopyWithAssumedAlignmentILi128EEENS4_14SM90_TMA_STOREES21_S23_S23_EEEvvEEEEvNT_6ParamsE,"a",@progbits
	.sectionflags	@""
	.align	4
.nv.constant0._ZN7cutlass13device_kernelINS_4gemm6kernel13GemmUniversalIN4cute5tupleIJiiiiEEENS1_10collective13CollectiveMmaINS1_35MainloopSm100TmaUmmaWarpSpecializedILi8ELi2ELi4ENS5_IJNS4_1CILi1EEESB_SB_EEEEENS5_IJNSA_ILi128EEENSA_ILi64EEENSA_ILi32EEEEEEfNS5_IJSB_llEEEfSI_NS4_8TiledMMAINS4_8MMA_AtomIJNS4_17SM100_MMA_TF32_SSINS_10tfloat32_tESM_fLi128ELi64ELNS4_4UMMA5MajorE1ELSO_1ELNSN_7ScaleInE0ELSP_0EEEEEENS4_6LayoutISC_NS5_IJNSA_ILi0EEEST_ST_EEEEENS5_IJNS4_10UnderscoreESW_SW_EEEEENS4_13SM90_TMA_LOADENS4_14ComposedLayoutINS4_7SwizzleILi2ELi5ELi2EEENS4_18smem_ptr_flag_bitsILi32EEENSS_INS5_IJSG_NSA_ILi4EEEEEENS5_IJSB_SG_EEEEEEEvNS4_8identityESZ_S19_vS1A_EENS_8epilogue10collective18CollectiveEpilogueINS1C_23Sm100TmaWarpSpecializedILi4ELi2ELi16ELb1ELb0EEEJSH_NS5_IJNSS_ISE_SB_EENSS_INSA_ILi16EEESB_EEEEEfNS5_IJlSB_lEEEfS1L_NS1C_6fusion15FusionCallbacksIS1G_NS1M_17LinearCombinationIffffLNS_15FloatRoundStyleE2EEESH_S1K_JEEENS4_5SM1004TMEM4LOAD26SM100_TMEM_LOAD_32dp32b16xESZ_NS10_INS11_ILi2ELi4ELi3EEES14_NSS_INS5_IJNSA_ILi8EEES1I_EEENS5_IJS1I_SB_EEEEEEENS4_39AutoVectorizingCopyWithAssumedAlignmentILi128EEENS4_14SM90_TMA_STOREES21_S23_S23_EEEvvEEEEvNT_6ParamsE:
	.zero		2944


//--------------------- SYMBOLS --------------------------

	.type		.nv.reservedSmem.offset0,@object
	.size		.nv.reservedSmem.offset0,0x4
	.type		.nv.reservedSmem.cap,@object
	.size		.nv.reservedSmem.cap,0x4
	.type		__assertfail,@function
